//
// Generated by NVIDIA NVVM Compiler
//
// Compiler Build ID: CL-36424714
// Cuda compilation tools, release 13.0, V13.0.88
// Based on NVVM 20.0.0
//

.version 9.0
.target sm_100
.address_size 64

	// .globl	_Z15Force_update_1DPdS_S_S_S_S_S_S_S_S_S_S_ddj
.extern .func  (.param .b32 func_retval0) vprintf
(
	.param .b64 vprintf_param_0,
	.param .b64 vprintf_param_1
)
;
.extern .func __assertfail
(
	.param .b64 __assertfail_param_0,
	.param .b64 __assertfail_param_1,
	.param .b32 __assertfail_param_2,
	.param .b64 __assertfail_param_3,
	.param .b64 __assertfail_param_4
)
;
.func  (.param .b64 func_retval0) __internal_accurate_pow
(
	.param .b64 __internal_accurate_pow_param_0
)
;
.global .align 1 .b8 __unnamed_1[171] = {118, 111, 105, 100, 32, 70, 111, 114, 99, 101, 95, 117, 112, 100, 97, 116, 101, 95, 49, 68, 40, 100, 111, 117, 98, 108, 101, 32, 42, 44, 32, 100, 111, 117, 98, 108, 101, 32, 42, 44, 32, 100, 111, 117, 98, 108, 101, 32, 42, 44, 32, 100, 111, 117, 98, 108, 101, 32, 42, 44, 32, 100, 111, 117, 98, 108, 101, 32, 42, 44, 32, 100, 111, 117, 98, 108, 101, 32, 42, 44, 32, 100, 111, 117, 98, 108, 101, 32, 42, 44, 32, 100, 111, 117, 98, 108, 101, 32, 42, 44, 32, 100, 111, 117, 98, 108, 101, 32, 42, 44, 32, 100, 111, 117, 98, 108, 101, 32, 42, 44, 32, 100, 111, 117, 98, 108, 101, 32, 42, 44, 32, 100, 111, 117, 98, 108, 101, 32, 42, 44, 32, 100, 111, 117, 98, 108, 101, 44, 32, 100, 111, 117, 98, 108, 101, 44, 32, 117, 110, 115, 105, 103, 110, 101, 100, 32, 105, 110, 116, 41};
.global .align 1 .b8 $str[7] = {100, 32, 33, 61, 32, 48};
.global .align 1 .b8 $str$1[27] = {47, 116, 109, 112, 47, 115, 97, 115, 115, 95, 99, 117, 95, 117, 95, 57, 122, 120, 107, 105, 51, 47, 107, 46, 99, 117};
.global .align 1 .b8 $str$2[4] = {37, 102, 10};

.visible .entry _Z15Force_update_1DPdS_S_S_S_S_S_S_S_S_S_S_ddj(
	.param .u64 .ptr .align 1 _Z15Force_update_1DPdS_S_S_S_S_S_S_S_S_S_S_ddj_param_0,
	.param .u64 .ptr .align 1 _Z15Force_update_1DPdS_S_S_S_S_S_S_S_S_S_S_ddj_param_1,
	.param .u64 .ptr .align 1 _Z15Force_update_1DPdS_S_S_S_S_S_S_S_S_S_S_ddj_param_2,
	.param .u64 .ptr .align 1 _Z15Force_update_1DPdS_S_S_S_S_S_S_S_S_S_S_ddj_param_3,
	.param .u64 .ptr .align 1 _Z15Force_update_1DPdS_S_S_S_S_S_S_S_S_S_S_ddj_param_4,
	.param .u64 .ptr .align 1 _Z15Force_update_1DPdS_S_S_S_S_S_S_S_S_S_S_ddj_param_5,
	.param .u64 .ptr .align 1 _Z15Force_update_1DPdS_S_S_S_S_S_S_S_S_S_S_ddj_param_6,
	.param .u64 .ptr .align 1 _Z15Force_update_1DPdS_S_S_S_S_S_S_S_S_S_S_ddj_param_7,
	.param .u64 .ptr .align 1 _Z15Force_update_1DPdS_S_S_S_S_S_S_S_S_S_S_ddj_param_8,
	.param .u64 .ptr .align 1 _Z15Force_update_1DPdS_S_S_S_S_S_S_S_S_S_S_ddj_param_9,
	.param .u64 .ptr .align 1 _Z15Force_update_1DPdS_S_S_S_S_S_S_S_S_S_S_ddj_param_10,
	.param .u64 .ptr .align 1 _Z15Force_update_1DPdS_S_S_S_S_S_S_S_S_S_S_ddj_param_11,
	.param .f64 _Z15Force_update_1DPdS_S_S_S_S_S_S_S_S_S_S_ddj_param_12,
	.param .f64 _Z15Force_update_1DPdS_S_S_S_S_S_S_S_S_S_S_ddj_param_13,
	.param .u32 _Z15Force_update_1DPdS_S_S_S_S_S_S_S_S_S_S_ddj_param_14
)
{
	.reg .pred 	%p<43>;
	.reg .b32 	%r<60>;
	.reg .b64 	%rd<60>;
	.reg .b64 	%fd<155>;

	ld.param.u64 	%rd17, [_Z15Force_update_1DPdS_S_S_S_S_S_S_S_S_S_S_ddj_param_0];
	ld.param.u64 	%rd13, [_Z15Force_update_1DPdS_S_S_S_S_S_S_S_S_S_S_ddj_param_1];
	ld.param.u64 	%rd18, [_Z15Force_update_1DPdS_S_S_S_S_S_S_S_S_S_S_ddj_param_2];
	ld.param.u32 	%r14, [_Z15Force_update_1DPdS_S_S_S_S_S_S_S_S_S_S_ddj_param_14];
	cvta.to.global.u64 	%rd1, %rd18;
	cvta.to.global.u64 	%rd2, %rd13;
	cvta.to.global.u64 	%rd3, %rd17;
	mov.u32 	%r15, %tid.x;
	mov.u32 	%r16, %ctaid.x;
	mov.u32 	%r17, %ntid.x;
	mad.lo.s32 	%r1, %r16, %r17, %r15;
	mul.wide.s32 	%rd19, %r1, 8;
	add.s64 	%rd20, %rd3, %rd19;
	ld.global.f64 	%fd1, [%rd20];
	add.s64 	%rd21, %rd2, %rd19;
	ld.global.f64 	%fd2, [%rd21];
	add.s64 	%rd22, %rd1, %rd19;
	ld.global.f64 	%fd3, [%rd22];
	setp.eq.s32 	%p2, %r14, 0;
	mov.f64 	%fd138, 0d0000000000000000;
	mov.f64 	%fd139, %fd138;
	mov.f64 	%fd140, %fd138;
	@%p2 bra 	$L__BB0_32;
	mov.f64 	%fd66, 0d4018000000000000;
	{
	.reg .b32 %temp; 
	mov.b64 	{%temp, %r2}, %fd66;
	}
	and.b32  	%r19, %r2, 2146435072;
	setp.eq.s32 	%p3, %r19, 1073741824;
	setp.lt.s32 	%p4, %r2, 0;
	selp.b32 	%r3, 0, 2146435072, %p4;
	and.b32  	%r20, %r2, 2147483647;
	setp.ne.s32 	%p5, %r20, 1071644672;
	and.pred  	%p1, %p3, %p5;
	setp.eq.s32 	%p6, %r14, 1;
	mov.f64 	%fd140, 0d0000000000000000;
	mov.b32 	%r59, 0;
	mov.f64 	%fd139, %fd140;
	mov.f64 	%fd138, %fd140;
	@%p6 bra 	$L__BB0_22;
	add.s64 	%rd59, %rd3, 8;
	add.s64 	%rd58, %rd2, 8;
	add.s64 	%rd57, %rd1, 8;
	neg.s32 	%r57, %r1;
	mov.f64 	%fd140, 0d0000000000000000;
	mov.b32 	%r58, 0;
$L__BB0_3:
	setp.eq.s32 	%p7, %r57, 0;
	@%p7 bra 	$L__BB0_12;
	ld.global.f64 	%fd68, [%rd59+-8];
	sub.f64 	%fd7, %fd1, %fd68;
	ld.global.f64 	%fd69, [%rd58+-8];
	sub.f64 	%fd8, %fd2, %fd69;
	mul.f64 	%fd70, %fd8, %fd8;
	fma.rn.f64 	%fd71, %fd7, %fd7, %fd70;
	ld.global.f64 	%fd72, [%rd57+-8];
	sub.f64 	%fd9, %fd3, %fd72;
	fma.rn.f64 	%fd10, %fd9, %fd9, %fd71;
	setp.neu.f64 	%p8, %fd10, 0d0000000000000000;
	@%p8 bra 	$L__BB0_6;
	mov.u64 	%rd23, $str;
	cvta.global.u64 	%rd24, %rd23;
	mov.u64 	%rd25, $str$1;
	cvta.global.u64 	%rd26, %rd25;
	mov.u64 	%rd27, __unnamed_1;
	cvta.global.u64 	%rd28, %rd27;
	{ // callseq 0, 0
	.param .b64 param0;
	st.param.b64 	[param0], %rd24;
	.param .b64 param1;
	st.param.b64 	[param1], %rd26;
	.param .b32 param2;
	st.param.b32 	[param2], 92;
	.param .b64 param3;
	st.param.b64 	[param3], %rd28;
	.param .b64 param4;
	st.param.b64 	[param4], 1;
	call.uni 
	__assertfail, 
	(
	param0, 
	param1, 
	param2, 
	param3, 
	param4
	);
	} // callseq 0
$L__BB0_6:
	ld.param.f64 	%fd128, [_Z15Force_update_1DPdS_S_S_S_S_S_S_S_S_S_S_ddj_param_12];
	setp.lt.s32 	%p9, %r2, 0;
	and.b32  	%r22, %r2, 2146435072;
	setp.eq.s32 	%p10, %r22, 1073741824;
	sqrt.rn.f64 	%fd73, %fd10;
	div.rn.f64 	%fd11, %fd128, %fd73;
	{
	.reg .b32 %temp; 
	mov.b64 	{%temp, %r7}, %fd11;
	}
	abs.f64 	%fd12, %fd11;
	{ // callseq 1, 0
	.param .b64 param0;
	st.param.f64 	[param0], %fd12;
	.param .b64 retval0;
	call.uni (retval0), 
	__internal_accurate_pow, 
	(
	param0
	);
	ld.param.f64 	%fd74, [retval0];
	} // callseq 1
	setp.lt.s32 	%p11, %r7, 0;
	neg.f64 	%fd76, %fd74;
	selp.f64 	%fd77, %fd76, %fd74, %p10;
	selp.f64 	%fd78, %fd77, %fd74, %p11;
	setp.eq.f64 	%p12, %fd11, 0d0000000000000000;
	selp.b32 	%r23, %r7, 0, %p10;
	or.b32  	%r24, %r23, 2146435072;
	selp.b32 	%r25, %r24, %r23, %p9;
	mov.b32 	%r26, 0;
	mov.b64 	%fd79, {%r26, %r25};
	selp.f64 	%fd137, %fd79, %fd78, %p12;
	add.f64 	%fd80, %fd11, 0d4018000000000000;
	{
	.reg .b32 %temp; 
	mov.b64 	{%temp, %r27}, %fd80;
	}
	and.b32  	%r28, %r27, 2146435072;
	setp.ne.s32 	%p13, %r28, 2146435072;
	@%p13 bra 	$L__BB0_11;
	setp.num.f64 	%p14, %fd11, %fd11;
	@%p14 bra 	$L__BB0_9;
	mov.f64 	%fd81, 0d4018000000000000;
	add.rn.f64 	%fd137, %fd11, %fd81;
	bra.uni 	$L__BB0_11;
$L__BB0_9:
	setp.neu.f64 	%p15, %fd12, 0d7FF0000000000000;
	@%p15 bra 	$L__BB0_11;
	or.b32  	%r29, %r3, -2147483648;
	selp.b32 	%r30, %r29, %r3, %p1;
	selp.b32 	%r31, %r30, %r3, %p11;
	mov.b32 	%r32, 0;
	mov.b64 	%fd137, {%r32, %r31};
$L__BB0_11:
	ld.param.f64 	%fd131, [_Z15Force_update_1DPdS_S_S_S_S_S_S_S_S_S_S_ddj_param_13];
	setp.eq.f64 	%p17, %fd11, 0d3FF0000000000000;
	selp.f64 	%fd82, 0d3FF0000000000000, %fd137, %p17;
	mul.f64 	%fd83, %fd131, 0d4038000000000000;
	div.rn.f64 	%fd84, %fd83, %fd10;
	mul.f64 	%fd85, %fd84, %fd82;
	fma.rn.f64 	%fd86, %fd82, 0d4000000000000000, 0dBFF0000000000000;
	mul.f64 	%fd87, %fd85, %fd86;
	fma.rn.f64 	%fd138, %fd7, %fd87, %fd138;
	fma.rn.f64 	%fd139, %fd8, %fd87, %fd139;
	fma.rn.f64 	%fd140, %fd9, %fd87, %fd140;
$L__BB0_12:
	add.s32 	%r33, %r58, 1;
	setp.eq.s32 	%p18, %r1, %r33;
	@%p18 bra 	$L__BB0_21;
	ld.global.f64 	%fd88, [%rd59];
	sub.f64 	%fd23, %fd1, %fd88;
	ld.global.f64 	%fd89, [%rd58];
	sub.f64 	%fd24, %fd2, %fd89;
	mul.f64 	%fd90, %fd24, %fd24;
	fma.rn.f64 	%fd91, %fd23, %fd23, %fd90;
	ld.global.f64 	%fd92, [%rd57];
	sub.f64 	%fd25, %fd3, %fd92;
	fma.rn.f64 	%fd26, %fd25, %fd25, %fd91;
	setp.neu.f64 	%p19, %fd26, 0d0000000000000000;
	@%p19 bra 	$L__BB0_15;
	mov.u64 	%rd29, $str;
	cvta.global.u64 	%rd30, %rd29;
	mov.u64 	%rd31, $str$1;
	cvta.global.u64 	%rd32, %rd31;
	mov.u64 	%rd33, __unnamed_1;
	cvta.global.u64 	%rd34, %rd33;
	{ // callseq 2, 0
	.param .b64 param0;
	st.param.b64 	[param0], %rd30;
	.param .b64 param1;
	st.param.b64 	[param1], %rd32;
	.param .b32 param2;
	st.param.b32 	[param2], 92;
	.param .b64 param3;
	st.param.b64 	[param3], %rd34;
	.param .b64 param4;
	st.param.b64 	[param4], 1;
	call.uni 
	__assertfail, 
	(
	param0, 
	param1, 
	param2, 
	param3, 
	param4
	);
	} // callseq 2
$L__BB0_15:
	ld.param.f64 	%fd129, [_Z15Force_update_1DPdS_S_S_S_S_S_S_S_S_S_S_ddj_param_12];
	setp.lt.s32 	%p20, %r2, 0;
	and.b32  	%r34, %r2, 2146435072;
	setp.eq.s32 	%p21, %r34, 1073741824;
	sqrt.rn.f64 	%fd93, %fd26;
	div.rn.f64 	%fd27, %fd129, %fd93;
	{
	.reg .b32 %temp; 
	mov.b64 	{%temp, %r8}, %fd27;
	}
	abs.f64 	%fd28, %fd27;
	{ // callseq 3, 0
	.param .b64 param0;
	st.param.f64 	[param0], %fd28;
	.param .b64 retval0;
	call.uni (retval0), 
	__internal_accurate_pow, 
	(
	param0
	);
	ld.param.f64 	%fd94, [retval0];
	} // callseq 3
	setp.lt.s32 	%p22, %r8, 0;
	neg.f64 	%fd96, %fd94;
	selp.f64 	%fd97, %fd96, %fd94, %p21;
	selp.f64 	%fd98, %fd97, %fd94, %p22;
	setp.eq.f64 	%p23, %fd27, 0d0000000000000000;
	selp.b32 	%r35, %r8, 0, %p21;
	or.b32  	%r36, %r35, 2146435072;
	selp.b32 	%r37, %r36, %r35, %p20;
	mov.b32 	%r38, 0;
	mov.b64 	%fd99, {%r38, %r37};
	selp.f64 	%fd141, %fd99, %fd98, %p23;
	add.f64 	%fd100, %fd27, 0d4018000000000000;
	{
	.reg .b32 %temp; 
	mov.b64 	{%temp, %r39}, %fd100;
	}
	and.b32  	%r40, %r39, 2146435072;
	setp.ne.s32 	%p24, %r40, 2146435072;
	@%p24 bra 	$L__BB0_20;
	setp.nan.f64 	%p25, %fd27, %fd27;
	@%p25 bra 	$L__BB0_19;
	setp.neu.f64 	%p26, %fd28, 0d7FF0000000000000;
	@%p26 bra 	$L__BB0_20;
	or.b32  	%r41, %r3, -2147483648;
	selp.b32 	%r42, %r41, %r3, %p1;
	selp.b32 	%r43, %r42, %r3, %p22;
	mov.b32 	%r44, 0;
	mov.b64 	%fd141, {%r44, %r43};
	bra.uni 	$L__BB0_20;
$L__BB0_19:
	mov.f64 	%fd101, 0d4018000000000000;
	add.rn.f64 	%fd141, %fd27, %fd101;
$L__BB0_20:
	ld.param.f64 	%fd132, [_Z15Force_update_1DPdS_S_S_S_S_S_S_S_S_S_S_ddj_param_13];
	setp.eq.f64 	%p28, %fd27, 0d3FF0000000000000;
	selp.f64 	%fd102, 0d3FF0000000000000, %fd141, %p28;
	mul.f64 	%fd103, %fd132, 0d4038000000000000;
	div.rn.f64 	%fd104, %fd103, %fd26;
	mul.f64 	%fd105, %fd104, %fd102;
	fma.rn.f64 	%fd106, %fd102, 0d4000000000000000, 0dBFF0000000000000;
	mul.f64 	%fd107, %fd105, %fd106;
	fma.rn.f64 	%fd138, %fd23, %fd107, %fd138;
	fma.rn.f64 	%fd139, %fd24, %fd107, %fd139;
	fma.rn.f64 	%fd140, %fd25, %fd107, %fd140;
$L__BB0_21:
	add.s32 	%r58, %r58, 2;
	add.s64 	%rd59, %rd59, 16;
	add.s64 	%rd58, %rd58, 16;
	add.s64 	%rd57, %rd57, 16;
	add.s32 	%r57, %r57, 2;
	and.b32  	%r59, %r14, -2;
	setp.ne.s32 	%p29, %r58, %r59;
	@%p29 bra 	$L__BB0_3;
$L__BB0_22:
	and.b32  	%r45, %r14, 1;
	setp.eq.b32 	%p30, %r45, 1;
	not.pred 	%p31, %p30;
	@%p31 bra 	$L__BB0_32;
	setp.eq.s32 	%p32, %r1, %r59;
	@%p32 bra 	$L__BB0_32;
	ld.param.u64 	%rd53, [_Z15Force_update_1DPdS_S_S_S_S_S_S_S_S_S_S_ddj_param_1];
	mul.wide.u32 	%rd35, %r59, 8;
	add.s64 	%rd36, %rd3, %rd35;
	ld.global.f64 	%fd108, [%rd36];
	sub.f64 	%fd45, %fd1, %fd108;
	cvta.to.global.u64 	%rd37, %rd53;
	add.s64 	%rd38, %rd37, %rd35;
	ld.global.f64 	%fd109, [%rd38];
	sub.f64 	%fd46, %fd2, %fd109;
	mul.f64 	%fd110, %fd46, %fd46;
	fma.rn.f64 	%fd111, %fd45, %fd45, %fd110;
	add.s64 	%rd39, %rd1, %rd35;
	ld.global.f64 	%fd112, [%rd39];
	sub.f64 	%fd47, %fd3, %fd112;
	fma.rn.f64 	%fd48, %fd47, %fd47, %fd111;
	setp.neu.f64 	%p33, %fd48, 0d0000000000000000;
	@%p33 bra 	$L__BB0_26;
	mov.u64 	%rd40, $str;
	cvta.global.u64 	%rd41, %rd40;
	mov.u64 	%rd42, $str$1;
	cvta.global.u64 	%rd43, %rd42;
	mov.u64 	%rd44, __unnamed_1;
	cvta.global.u64 	%rd45, %rd44;
	{ // callseq 4, 0
	.param .b64 param0;
	st.param.b64 	[param0], %rd41;
	.param .b64 param1;
	st.param.b64 	[param1], %rd43;
	.param .b32 param2;
	st.param.b32 	[param2], 92;
	.param .b64 param3;
	st.param.b64 	[param3], %rd45;
	.param .b64 param4;
	st.param.b64 	[param4], 1;
	call.uni 
	__assertfail, 
	(
	param0, 
	param1, 
	param2, 
	param3, 
	param4
	);
	} // callseq 4
$L__BB0_26:
	ld.param.f64 	%fd130, [_Z15Force_update_1DPdS_S_S_S_S_S_S_S_S_S_S_ddj_param_12];
	setp.lt.s32 	%p34, %r2, 0;
	and.b32  	%r46, %r2, 2146435072;
	setp.eq.s32 	%p35, %r46, 1073741824;
	sqrt.rn.f64 	%fd113, %fd48;
	div.rn.f64 	%fd49, %fd130, %fd113;
	{
	.reg .b32 %temp; 
	mov.b64 	{%temp, %r13}, %fd49;
	}
	abs.f64 	%fd50, %fd49;
	{ // callseq 5, 0
	.param .b64 param0;
	st.param.f64 	[param0], %fd50;
	.param .b64 retval0;
	call.uni (retval0), 
	__internal_accurate_pow, 
	(
	param0
	);
	ld.param.f64 	%fd114, [retval0];
	} // callseq 5
	setp.lt.s32 	%p36, %r13, 0;
	neg.f64 	%fd116, %fd114;
	selp.f64 	%fd117, %fd116, %fd114, %p35;
	selp.f64 	%fd118, %fd117, %fd114, %p36;
	setp.eq.f64 	%p37, %fd49, 0d0000000000000000;
	selp.b32 	%r47, %r13, 0, %p35;
	or.b32  	%r48, %r47, 2146435072;
	selp.b32 	%r49, %r48, %r47, %p34;
	mov.b32 	%r50, 0;
	mov.b64 	%fd119, {%r50, %r49};
	selp.f64 	%fd151, %fd119, %fd118, %p37;
	add.f64 	%fd120, %fd49, 0d4018000000000000;
	{
	.reg .b32 %temp; 
	mov.b64 	{%temp, %r51}, %fd120;
	}
	and.b32  	%r52, %r51, 2146435072;
	setp.ne.s32 	%p38, %r52, 2146435072;
	@%p38 bra 	$L__BB0_31;
	setp.nan.f64 	%p39, %fd49, %fd49;
	@%p39 bra 	$L__BB0_30;
	setp.neu.f64 	%p40, %fd50, 0d7FF0000000000000;
	@%p40 bra 	$L__BB0_31;
	setp.lt.s32 	%p41, %r13, 0;
	or.b32  	%r53, %r3, -2147483648;
	selp.b32 	%r54, %r53, %r3, %p1;
	selp.b32 	%r55, %r54, %r3, %p41;
	mov.b32 	%r56, 0;
	mov.b64 	%fd151, {%r56, %r55};
	bra.uni 	$L__BB0_31;
$L__BB0_30:
	mov.f64 	%fd121, 0d4018000000000000;
	add.rn.f64 	%fd151, %fd49, %fd121;
$L__BB0_31:
	ld.param.f64 	%fd133, [_Z15Force_update_1DPdS_S_S_S_S_S_S_S_S_S_S_ddj_param_13];
	setp.eq.f64 	%p42, %fd49, 0d3FF0000000000000;
	selp.f64 	%fd122, 0d3FF0000000000000, %fd151, %p42;
	mul.f64 	%fd123, %fd133, 0d4038000000000000;
	div.rn.f64 	%fd124, %fd123, %fd48;
	mul.f64 	%fd125, %fd124, %fd122;
	fma.rn.f64 	%fd126, %fd122, 0d4000000000000000, 0dBFF0000000000000;
	mul.f64 	%fd127, %fd125, %fd126;
	fma.rn.f64 	%fd138, %fd45, %fd127, %fd138;
	fma.rn.f64 	%fd139, %fd46, %fd127, %fd139;
	fma.rn.f64 	%fd140, %fd47, %fd127, %fd140;
$L__BB0_32:
	ld.param.u64 	%rd56, [_Z15Force_update_1DPdS_S_S_S_S_S_S_S_S_S_S_ddj_param_8];
	ld.param.u64 	%rd55, [_Z15Force_update_1DPdS_S_S_S_S_S_S_S_S_S_S_ddj_param_7];
	ld.param.u64 	%rd54, [_Z15Force_update_1DPdS_S_S_S_S_S_S_S_S_S_S_ddj_param_6];
	cvta.to.global.u64 	%rd46, %rd54;
	cvta.to.global.u64 	%rd47, %rd55;
	cvta.to.global.u64 	%rd48, %rd56;
	mul.wide.s32 	%rd49, %r1, 8;
	add.s64 	%rd50, %rd46, %rd49;
	st.global.f64 	[%rd50], %fd138;
	add.s64 	%rd51, %rd47, %rd49;
	st.global.f64 	[%rd51], %fd139;
	add.s64 	%rd52, %rd48, %rd49;
	st.global.f64 	[%rd52], %fd140;
	ret;

}
	// .globl	_Z13pos_update_1DPdS_S_S_S_S_S_S_S_S_S_S_S_d
.visible .entry _Z13pos_update_1DPdS_S_S_S_S_S_S_S_S_S_S_S_d(
	.param .u64 .ptr .align 1 _Z13pos_update_1DPdS_S_S_S_S_S_S_S_S_S_S_S_d_param_0,
	.param .u64 .ptr .align 1 _Z13pos_update_1DPdS_S_S_S_S_S_S_S_S_S_S_S_d_param_1,
	.param .u64 .ptr .align 1 _Z13pos_update_1DPdS_S_S_S_S_S_S_S_S_S_S_S_d_param_2,
	.param .u64 .ptr .align 1 _Z13pos_update_1DPdS_S_S_S_S_S_S_S_S_S_S_S_d_param_3,
	.param .u64 .ptr .align 1 _Z13pos_update_1DPdS_S_S_S_S_S_S_S_S_S_S_S_d_param_4,
	.param .u64 .ptr .align 1 _Z13pos_update_1DPdS_S_S_S_S_S_S_S_S_S_S_S_d_param_5,
	.param .u64 .ptr .align 1 _Z13pos_update_1DPdS_S_S_S_S_S_S_S_S_S_S_S_d_param_6,
	.param .u64 .ptr .align 1 _Z13pos_update_1DPdS_S_S_S_S_S_S_S_S_S_S_S_d_param_7,
	.param .u64 .ptr .align 1 _Z13pos_update_1DPdS_S_S_S_S_S_S_S_S_S_S_S_d_param_8,
	.param .u64 .ptr .align 1 _Z13pos_update_1DPdS_S_S_S_S_S_S_S_S_S_S_S_d_param_9,
	.param .u64 .ptr .align 1 _Z13pos_update_1DPdS_S_S_S_S_S_S_S_S_S_S_S_d_param_10,
	.param .u64 .ptr .align 1 _Z13pos_update_1DPdS_S_S_S_S_S_S_S_S_S_S_S_d_param_11,
	.param .u64 .ptr .align 1 _Z13pos_update_1DPdS_S_S_S_S_S_S_S_S_S_S_S_d_param_12,
	.param .f64 _Z13pos_update_1DPdS_S_S_S_S_S_S_S_S_S_S_S_d_param_13
)
{
	.reg .b32 	%r<5>;
	.reg .b64 	%rd<41>;
	.reg .b64 	%fd<30>;

	ld.param.u64 	%rd1, [_Z13pos_update_1DPdS_S_S_S_S_S_S_S_S_S_S_S_d_param_0];
	ld.param.u64 	%rd2, [_Z13pos_update_1DPdS_S_S_S_S_S_S_S_S_S_S_S_d_param_1];
	ld.param.u64 	%rd3, [_Z13pos_update_1DPdS_S_S_S_S_S_S_S_S_S_S_S_d_param_2];
	ld.param.u64 	%rd4, [_Z13pos_update_1DPdS_S_S_S_S_S_S_S_S_S_S_S_d_param_3];
	ld.param.u64 	%rd5, [_Z13pos_update_1DPdS_S_S_S_S_S_S_S_S_S_S_S_d_param_4];
	ld.param.u64 	%rd6, [_Z13pos_update_1DPdS_S_S_S_S_S_S_S_S_S_S_S_d_param_5];
	ld.param.u64 	%rd7, [_Z13pos_update_1DPdS_S_S_S_S_S_S_S_S_S_S_S_d_param_6];
	ld.param.u64 	%rd8, [_Z13pos_update_1DPdS_S_S_S_S_S_S_S_S_S_S_S_d_param_7];
	ld.param.u64 	%rd9, [_Z13pos_update_1DPdS_S_S_S_S_S_S_S_S_S_S_S_d_param_8];
	ld.param.u64 	%rd10, [_Z13pos_update_1DPdS_S_S_S_S_S_S_S_S_S_S_S_d_param_9];
	ld.param.u64 	%rd11, [_Z13pos_update_1DPdS_S_S_S_S_S_S_S_S_S_S_S_d_param_10];
	ld.param.u64 	%rd12, [_Z13pos_update_1DPdS_S_S_S_S_S_S_S_S_S_S_S_d_param_11];
	ld.param.u64 	%rd13, [_Z13pos_update_1DPdS_S_S_S_S_S_S_S_S_S_S_S_d_param_12];
	ld.param.f64 	%fd1, [_Z13pos_update_1DPdS_S_S_S_S_S_S_S_S_S_S_S_d_param_13];
	cvta.to.global.u64 	%rd14, %rd12;
	cvta.to.global.u64 	%rd15, %rd11;
	cvta.to.global.u64 	%rd16, %rd10;
	cvta.to.global.u64 	%rd17, %rd9;
	cvta.to.global.u64 	%rd18, %rd6;
	cvta.to.global.u64 	%rd19, %rd3;
	cvta.to.global.u64 	%rd20, %rd8;
	cvta.to.global.u64 	%rd21, %rd5;
	cvta.to.global.u64 	%rd22, %rd2;
	cvta.to.global.u64 	%rd23, %rd7;
	cvta.to.global.u64 	%rd24, %rd13;
	cvta.to.global.u64 	%rd25, %rd4;
	cvta.to.global.u64 	%rd26, %rd1;
	mov.u32 	%r1, %tid.x;
	mov.u32 	%r2, %ntid.x;
	mov.u32 	%r3, %ctaid.x;
	mad.lo.s32 	%r4, %r2, %r3, %r1;
	mul.f64 	%fd2, %fd1, %fd1;
	mul.wide.s32 	%rd27, %r4, 8;
	add.s64 	%rd28, %rd26, %rd27;
	ld.global.f64 	%fd3, [%rd28];
	add.s64 	%rd29, %rd25, %rd27;
	ld.global.f64 	%fd4, [%rd29];
	fma.rn.f64 	%fd5, %fd1, %fd4, %fd3;
	add.s64 	%rd30, %rd24, %rd27;
	ld.global.f64 	%fd6, [%rd30];
	add.f64 	%fd7, %fd6, %fd6;
	div.rn.f64 	%fd8, %fd2, %fd7;
	add.s64 	%rd31, %rd23, %rd27;
	ld.global.f64 	%fd9, [%rd31];
	fma.rn.f64 	%fd10, %fd9, %fd8, %fd5;
	st.global.f64 	[%rd28], %fd10;
	add.s64 	%rd32, %rd22, %rd27;
	ld.global.f64 	%fd11, [%rd32];
	add.s64 	%rd33, %rd21, %rd27;
	ld.global.f64 	%fd12, [%rd33];
	fma.rn.f64 	%fd13, %fd1, %fd12, %fd11;
	ld.global.f64 	%fd14, [%rd30];
	add.f64 	%fd15, %fd14, %fd14;
	div.rn.f64 	%fd16, %fd2, %fd15;
	add.s64 	%rd34, %rd20, %rd27;
	ld.global.f64 	%fd17, [%rd34];
	fma.rn.f64 	%fd18, %fd17, %fd16, %fd13;
	st.global.f64 	[%rd32], %fd18;
	add.s64 	%rd35, %rd19, %rd27;
	ld.global.f64 	%fd19, [%rd35];
	add.s64 	%rd36, %rd18, %rd27;
	ld.global.f64 	%fd20, [%rd36];
	fma.rn.f64 	%fd21, %fd1, %fd20, %fd19;
	ld.global.f64 	%fd22, [%rd30];
	add.f64 	%fd23, %fd22, %fd22;
	div.rn.f64 	%fd24, %fd2, %fd23;
	add.s64 	%rd37, %rd17, %rd27;
	ld.global.f64 	%fd25, [%rd37];
	fma.rn.f64 	%fd26, %fd25, %fd24, %fd21;
	st.global.f64 	[%rd35], %fd26;
	ld.global.f64 	%fd27, [%rd31];
	add.s64 	%rd38, %rd16, %rd27;
	st.global.f64 	[%rd38], %fd27;
	ld.global.f64 	%fd28, [%rd34];
	add.s64 	%rd39, %rd15, %rd27;
	st.global.f64 	[%rd39], %fd28;
	ld.global.f64 	%fd29, [%rd37];
	add.s64 	%rd40, %rd14, %rd27;
	st.global.f64 	[%rd40], %fd29;
	ret;

}
	// .globl	_Z13vel_update_1DPdS_S_S_S_S_S_S_S_dS_
.visible .entry _Z13vel_update_1DPdS_S_S_S_S_S_S_S_dS_(
	.param .u64 .ptr .align 1 _Z13vel_update_1DPdS_S_S_S_S_S_S_S_dS__param_0,
	.param .u64 .ptr .align 1 _Z13vel_update_1DPdS_S_S_S_S_S_S_S_dS__param_1,
	.param .u64 .ptr .align 1 _Z13vel_update_1DPdS_S_S_S_S_S_S_S_dS__param_2,
	.param .u64 .ptr .align 1 _Z13vel_update_1DPdS_S_S_S_S_S_S_S_dS__param_3,
	.param .u64 .ptr .align 1 _Z13vel_update_1DPdS_S_S_S_S_S_S_S_dS__param_4,
	.param .u64 .ptr .align 1 _Z13vel_update_1DPdS_S_S_S_S_S_S_S_dS__param_5,
	.param .u64 .ptr .align 1 _Z13vel_update_1DPdS_S_S_S_S_S_S_S_dS__param_6,
	.param .u64 .ptr .align 1 _Z13vel_update_1DPdS_S_S_S_S_S_S_S_dS__param_7,
	.param .u64 .ptr .align 1 _Z13vel_update_1DPdS_S_S_S_S_S_S_S_dS__param_8,
	.param .f64 _Z13vel_update_1DPdS_S_S_S_S_S_S_S_dS__param_9,
	.param .u64 .ptr .align 1 _Z13vel_update_1DPdS_S_S_S_S_S_S_S_dS__param_10
)
{
	.reg .b32 	%r<5>;
	.reg .b64 	%rd<32>;
	.reg .b64 	%fd<27>;

	ld.param.u64 	%rd1, [_Z13vel_update_1DPdS_S_S_S_S_S_S_S_dS__param_0];
	ld.param.u64 	%rd2, [_Z13vel_update_1DPdS_S_S_S_S_S_S_S_dS__param_1];
	ld.param.u64 	%rd3, [_Z13vel_update_1DPdS_S_S_S_S_S_S_S_dS__param_2];
	ld.param.u64 	%rd4, [_Z13vel_update_1DPdS_S_S_S_S_S_S_S_dS__param_3];
	ld.param.u64 	%rd5, [_Z13vel_update_1DPdS_S_S_S_S_S_S_S_dS__param_4];
	ld.param.u64 	%rd6, [_Z13vel_update_1DPdS_S_S_S_S_S_S_S_dS__param_5];
	ld.param.u64 	%rd7, [_Z13vel_update_1DPdS_S_S_S_S_S_S_S_dS__param_6];
	ld.param.u64 	%rd8, [_Z13vel_update_1DPdS_S_S_S_S_S_S_S_dS__param_7];
	ld.param.u64 	%rd9, [_Z13vel_update_1DPdS_S_S_S_S_S_S_S_dS__param_8];
	ld.param.f64 	%fd1, [_Z13vel_update_1DPdS_S_S_S_S_S_S_S_dS__param_9];
	ld.param.u64 	%rd10, [_Z13vel_update_1DPdS_S_S_S_S_S_S_S_dS__param_10];
	cvta.to.global.u64 	%rd11, %rd9;
	cvta.to.global.u64 	%rd12, %rd6;
	cvta.to.global.u64 	%rd13, %rd3;
	cvta.to.global.u64 	%rd14, %rd8;
	cvta.to.global.u64 	%rd15, %rd5;
	cvta.to.global.u64 	%rd16, %rd2;
	cvta.to.global.u64 	%rd17, %rd10;
	cvta.to.global.u64 	%rd18, %rd7;
	cvta.to.global.u64 	%rd19, %rd4;
	cvta.to.global.u64 	%rd20, %rd1;
	mov.u32 	%r1, %tid.x;
	mov.u32 	%r2, %ntid.x;
	mov.u32 	%r3, %ctaid.x;
	mad.lo.s32 	%r4, %r2, %r3, %r1;
	mul.wide.s32 	%rd21, %r4, 8;
	add.s64 	%rd22, %rd20, %rd21;
	ld.global.f64 	%fd2, [%rd22];
	mul.f64 	%fd3, %fd1, 0d3FE0000000000000;
	add.s64 	%rd23, %rd19, %rd21;
	ld.global.f64 	%fd4, [%rd23];
	add.s64 	%rd24, %rd18, %rd21;
	ld.global.f64 	%fd5, [%rd24];
	add.f64 	%fd6, %fd4, %fd5;
	mul.f64 	%fd7, %fd3, %fd6;
	add.s64 	%rd25, %rd17, %rd21;
	ld.global.f64 	%fd8, [%rd25];
	div.rn.f64 	%fd9, %fd7, %fd8;
	add.f64 	%fd10, %fd2, %fd9;
	st.global.f64 	[%rd22], %fd10;
	add.s64 	%rd26, %rd16, %rd21;
	ld.global.f64 	%fd11, [%rd26];
	add.s64 	%rd27, %rd15, %rd21;
	ld.global.f64 	%fd12, [%rd27];
	add.s64 	%rd28, %rd14, %rd21;
	ld.global.f64 	%fd13, [%rd28];
	add.f64 	%fd14, %fd12, %fd13;
	mul.f64 	%fd15, %fd3, %fd14;
	ld.global.f64 	%fd16, [%rd25];
	div.rn.f64 	%fd17, %fd15, %fd16;
	add.f64 	%fd18, %fd11, %fd17;
	st.global.f64 	[%rd26], %fd18;
	add.s64 	%rd29, %rd13, %rd21;
	ld.global.f64 	%fd19, [%rd29];
	add.s64 	%rd30, %rd12, %rd21;
	ld.global.f64 	%fd20, [%rd30];
	add.s64 	%rd31, %rd11, %rd21;
	ld.global.f64 	%fd21, [%rd31];
	add.f64 	%fd22, %fd20, %fd21;
	mul.f64 	%fd23, %fd3, %fd22;
	ld.global.f64 	%fd24, [%rd25];
	div.rn.f64 	%fd25, %fd23, %fd24;
	add.f64 	%fd26, %fd19, %fd25;
	st.global.f64 	[%rd29], %fd26;
	ret;

}
	// .globl	_Z5printPdj
.visible .entry _Z5printPdj(
	.param .u64 .ptr .align 1 _Z5printPdj_param_0,
	.param .u32 _Z5printPdj_param_1
)
{
	.local .align 8 .b8 	__local_depot3[8];
	.reg .b64 	%SP;
	.reg .b64 	%SPL;
	.reg .b32 	%r<4>;
	.reg .b64 	%rd<9>;
	.reg .b64 	%fd<2>;

	mov.u64 	%SPL, __local_depot3;
	cvta.local.u64 	%SP, %SPL;
	ld.param.u64 	%rd1, [_Z5printPdj_param_0];
	cvta.to.global.u64 	%rd2, %rd1;
	add.u64 	%rd3, %SP, 0;
	add.u64 	%rd4, %SPL, 0;
	mov.u32 	%r1, %tid.x;
	mul.wide.u32 	%rd5, %r1, 8;
	add.s64 	%rd6, %rd2, %rd5;
	ld.global.f64 	%fd1, [%rd6];
	st.local.f64 	[%rd4], %fd1;
	mov.u64 	%rd7, $str$2;
	cvta.global.u64 	%rd8, %rd7;
	{ // callseq 6, 0
	.param .b64 param0;
	st.param.b64 	[param0], %rd8;
	.param .b64 param1;
	st.param.b64 	[param1], %rd3;
	.param .b32 retval0;
	call.uni (retval0), 
	vprintf, 
	(
	param0, 
	param1
	);
	ld.param.b32 	%r2, [retval0];
	} // callseq 6
	ret;

}
.func  (.param .b64 func_retval0) __internal_accurate_pow(
	.param .b64 __internal_accurate_pow_param_0
)
{
	.reg .pred 	%p<8>;
	.reg .b32 	%r<49>;
	.reg .b32 	%f<3>;
	.reg .b64 	%fd<109>;

	ld.param.f64 	%fd10, [__internal_accurate_pow_param_0];
	{
	.reg .b32 %temp; 
	mov.b64 	{%temp, %r46}, %fd10;
	}
	{
	.reg .b32 %temp; 
	mov.b64 	{%r45, %temp}, %fd10;
	}
	shr.u32 	%r47, %r46, 20;
	setp.gt.u32 	%p1, %r46, 1048575;
	@%p1 bra 	$L__BB4_2;
	mul.f64 	%fd11, %fd10, 0d4350000000000000;
	{
	.reg .b32 %temp; 
	mov.b64 	{%temp, %r46}, %fd11;
	}
	{
	.reg .b32 %temp; 
	mov.b64 	{%r45, %temp}, %fd11;
	}
	shr.u32 	%r16, %r46, 20;
	add.s32 	%r47, %r16, -54;
$L__BB4_2:
	add.s32 	%r48, %r47, -1023;
	and.b32  	%r17, %r46, -2146435073;
	or.b32  	%r18, %r17, 1072693248;
	mov.b64 	%fd107, {%r45, %r18};
	setp.lt.u32 	%p2, %r18, 1073127583;
	@%p2 bra 	$L__BB4_4;
	{
	.reg .b32 %temp; 
	mov.b64 	{%r19, %temp}, %fd107;
	}
	{
	.reg .b32 %temp; 
	mov.b64 	{%temp, %r20}, %fd107;
	}
	add.s32 	%r21, %r20, -1048576;
	mov.b64 	%fd107, {%r19, %r21};
	add.s32 	%r48, %r47, -1022;
$L__BB4_4:
	add.f64 	%fd12, %fd107, 0dBFF0000000000000;
	add.f64 	%fd13, %fd107, 0d3FF0000000000000;
	rcp.approx.ftz.f64 	%fd14, %fd13;
	neg.f64 	%fd15, %fd13;
	fma.rn.f64 	%fd16, %fd15, %fd14, 0d3FF0000000000000;
	fma.rn.f64 	%fd17, %fd16, %fd16, %fd16;
	fma.rn.f64 	%fd18, %fd17, %fd14, %fd14;
	mul.f64 	%fd19, %fd12, %fd18;
	fma.rn.f64 	%fd20, %fd12, %fd18, %fd19;
	mul.f64 	%fd21, %fd20, %fd20;
	fma.rn.f64 	%fd22, %fd21, 0d3EB0F5FF7D2CAFE2, 0d3ED0F5D241AD3B5A;
	fma.rn.f64 	%fd23, %fd22, %fd21, 0d3EF3B20A75488A3F;
	fma.rn.f64 	%fd24, %fd23, %fd21, 0d3F1745CDE4FAECD5;
	fma.rn.f64 	%fd25, %fd24, %fd21, 0d3F3C71C7258A578B;
	fma.rn.f64 	%fd26, %fd25, %fd21, 0d3F6249249242B910;
	fma.rn.f64 	%fd27, %fd26, %fd21, 0d3F89999999999DFB;
	sub.f64 	%fd28, %fd12, %fd20;
	add.f64 	%fd29, %fd28, %fd28;
	neg.f64 	%fd30, %fd20;
	fma.rn.f64 	%fd31, %fd30, %fd12, %fd29;
	mul.f64 	%fd32, %fd18, %fd31;
	fma.rn.f64 	%fd33, %fd21, %fd27, 0d3FB5555555555555;
	mov.f64 	%fd34, 0d3FB5555555555555;
	sub.f64 	%fd35, %fd34, %fd33;
	fma.rn.f64 	%fd36, %fd21, %fd27, %fd35;
	add.f64 	%fd37, %fd36, 0dBC46A4CB00B9E7B0;
	add.f64 	%fd38, %fd33, %fd37;
	sub.f64 	%fd39, %fd33, %fd38;
	add.f64 	%fd40, %fd37, %fd39;
	mul.rn.f64 	%fd41, %fd20, %fd20;
	neg.f64 	%fd42, %fd41;
	fma.rn.f64 	%fd43, %fd20, %fd20, %fd42;
	{
	.reg .b32 %temp; 
	mov.b64 	{%r22, %temp}, %fd32;
	}
	{
	.reg .b32 %temp; 
	mov.b64 	{%temp, %r23}, %fd32;
	}
	add.s32 	%r24, %r23, 1048576;
	mov.b64 	%fd44, {%r22, %r24};
	fma.rn.f64 	%fd45, %fd20, %fd44, %fd43;
	mul.rn.f64 	%fd46, %fd41, %fd20;
	neg.f64 	%fd47, %fd46;
	fma.rn.f64 	%fd48, %fd41, %fd20, %fd47;
	fma.rn.f64 	%fd49, %fd41, %fd32, %fd48;
	fma.rn.f64 	%fd50, %fd45, %fd20, %fd49;
	mul.rn.f64 	%fd51, %fd38, %fd46;
	neg.f64 	%fd52, %fd51;
	fma.rn.f64 	%fd53, %fd38, %fd46, %fd52;
	fma.rn.f64 	%fd54, %fd38, %fd50, %fd53;
	fma.rn.f64 	%fd55, %fd40, %fd46, %fd54;
	add.f64 	%fd56, %fd51, %fd55;
	sub.f64 	%fd57, %fd51, %fd56;
	add.f64 	%fd58, %fd55, %fd57;
	add.f64 	%fd59, %fd20, %fd56;
	sub.f64 	%fd60, %fd20, %fd59;
	add.f64 	%fd61, %fd56, %fd60;
	add.f64 	%fd62, %fd58, %fd61;
	add.f64 	%fd63, %fd32, %fd62;
	add.f64 	%fd64, %fd59, %fd63;
	sub.f64 	%fd65, %fd59, %fd64;
	add.f64 	%fd66, %fd63, %fd65;
	xor.b32  	%r25, %r48, -2147483648;
	mov.b32 	%r26, 1127219200;
	mov.b64 	%fd67, {%r25, %r26};
	mov.b32 	%r27, -2147483648;
	mov.b64 	%fd68, {%r27, %r26};
	sub.f64 	%fd69, %fd67, %fd68;
	fma.rn.f64 	%fd70, %fd69, 0d3FE62E42FEFA39EF, %fd64;
	fma.rn.f64 	%fd71, %fd69, 0dBFE62E42FEFA39EF, %fd70;
	sub.f64 	%fd72, %fd71, %fd64;
	sub.f64 	%fd73, %fd66, %fd72;
	fma.rn.f64 	%fd74, %fd69, 0d3C7ABC9E3B39803F, %fd73;
	add.f64 	%fd75, %fd70, %fd74;
	sub.f64 	%fd76, %fd70, %fd75;
	add.f64 	%fd77, %fd74, %fd76;
	mov.f64 	%fd78, 0d4018000000000000;
	{
	.reg .b32 %temp; 
	mov.b64 	{%temp, %r28}, %fd78;
	}
	{
	.reg .b32 %temp; 
	mov.b64 	{%r29, %temp}, %fd78;
	}
	shl.b32 	%r30, %r28, 1;
	setp.gt.u32 	%p3, %r30, -33554433;
	and.b32  	%r31, %r28, -15728641;
	selp.b32 	%r32, %r31, %r28, %p3;
	mov.b64 	%fd79, {%r29, %r32};
	mul.rn.f64 	%fd80, %fd75, %fd79;
	neg.f64 	%fd81, %fd80;
	fma.rn.f64 	%fd82, %fd75, %fd79, %fd81;
	fma.rn.f64 	%fd83, %fd77, %fd79, %fd82;
	add.f64 	%fd4, %fd80, %fd83;
	sub.f64 	%fd84, %fd80, %fd4;
	add.f64 	%fd5, %fd83, %fd84;
	fma.rn.f64 	%fd85, %fd4, 0d3FF71547652B82FE, 0d4338000000000000;
	{
	.reg .b32 %temp; 
	mov.b64 	{%r13, %temp}, %fd85;
	}
	mov.f64 	%fd86, 0dC338000000000000;
	add.rn.f64 	%fd87, %fd85, %fd86;
	fma.rn.f64 	%fd88, %fd87, 0dBFE62E42FEFA39EF, %fd4;
	fma.rn.f64 	%fd89, %fd87, 0dBC7ABC9E3B39803F, %fd88;
	fma.rn.f64 	%fd90, %fd89, 0d3E5ADE1569CE2BDF, 0d3E928AF3FCA213EA;
	fma.rn.f64 	%fd91, %fd90, %fd89, 0d3EC71DEE62401315;
	fma.rn.f64 	%fd92, %fd91, %fd89, 0d3EFA01997C89EB71;
	fma.rn.f64 	%fd93, %fd92, %fd89, 0d3F2A01A014761F65;
	fma.rn.f64 	%fd94, %fd93, %fd89, 0d3F56C16C1852B7AF;
	fma.rn.f64 	%fd95, %fd94, %fd89, 0d3F81111111122322;
	fma.rn.f64 	%fd96, %fd95, %fd89, 0d3FA55555555502A1;
	fma.rn.f64 	%fd97, %fd96, %fd89, 0d3FC5555555555511;
	fma.rn.f64 	%fd98, %fd97, %fd89, 0d3FE000000000000B;
	fma.rn.f64 	%fd99, %fd98, %fd89, 0d3FF0000000000000;
	fma.rn.f64 	%fd100, %fd99, %fd89, 0d3FF0000000000000;
	{
	.reg .b32 %temp; 
	mov.b64 	{%r14, %temp}, %fd100;
	}
	{
	.reg .b32 %temp; 
	mov.b64 	{%temp, %r15}, %fd100;
	}
	shl.b32 	%r33, %r13, 20;
	add.s32 	%r34, %r33, %r15;
	mov.b64 	%fd108, {%r14, %r34};
	{
	.reg .b32 %temp; 
	mov.b64 	{%temp, %r35}, %fd4;
	}
	mov.b32 	%f2, %r35;
	abs.f32 	%f1, %f2;
	setp.lt.f32 	%p4, %f1, 0f4086232B;
	@%p4 bra 	$L__BB4_7;
	setp.lt.f64 	%p5, %fd4, 0d0000000000000000;
	add.f64 	%fd101, %fd4, 0d7FF0000000000000;
	selp.f64 	%fd108, 0d0000000000000000, %fd101, %p5;
	setp.geu.f32 	%p6, %f1, 0f40874800;
	@%p6 bra 	$L__BB4_7;
	shr.u32 	%r36, %r13, 31;
	add.s32 	%r37, %r13, %r36;
	shr.s32 	%r38, %r37, 1;
	shl.b32 	%r39, %r38, 20;
	add.s32 	%r40, %r15, %r39;
	mov.b64 	%fd102, {%r14, %r40};
	sub.s32 	%r41, %r13, %r38;
	shl.b32 	%r42, %r41, 20;
	add.s32 	%r43, %r42, 1072693248;
	mov.b32 	%r44, 0;
	mov.b64 	%fd103, {%r44, %r43};
	mul.f64 	%fd108, %fd103, %fd102;
$L__BB4_7:
	abs.f64 	%fd104, %fd108;
	setp.eq.f64 	%p7, %fd104, 0d7FF0000000000000;
	fma.rn.f64 	%fd105, %fd108, %fd5, %fd108;
	selp.f64 	%fd106, %fd108, %fd105, %p7;
	st.param.f64 	[func_retval0], %fd106;
	ret;

}


// ===== COMPILED SASS (sm_100) =====

	.target	sm_100

	.elftype	@"ET_EXEC"


//--------------------- .note.nv.tkinfo           --------------------------
	.section	.note.nv.tkinfo,"",@"SHT_NOTE"
	.sectionflags	@"SHF_NOTE_NV_TKINFO"
	.tkinfo
        /*0018*/ 	.word	0x00000002
        /*0030*/ 	.string	""
        /*0030*/ 	.string	"ptxas"
        /*0030*/ 	.string	"Cuda compilation tools, release 13.0, V13.0.88"
        /*0030*/ 	.string	"Build cuda_13.0.r13.0/compiler.36424714_0"
        /*0030*/ 	.string	"-arch sm_100 -m 64 "



//--------------------- .note.nv.cuinfo           --------------------------
	.section	.note.nv.cuinfo,"",@"SHT_NOTE"
	.sectionflags	@"SHF_NOTE_NV_CUINFO"
        /*0018*/ 	.short	0x0002
        /*001a*/ 	.short	0x0064
        /*001c*/ 	.short	0x0082
	.zero		2


//--------------------- .nv.info                  --------------------------
	.section	.nv.info,"",@"SHT_CUDA_INFO"
	.align	4


	//----- nvinfo : EIATTR_REGCOUNT
	.align		4
        /*0000*/ 	.byte	0x04, 0x2f
        /*0002*/ 	.short	(.L_5 - .L_4)
	.align		4
.L_4:
        /*0004*/ 	.word	index@(_Z15Force_update_1DPdS_S_S_S_S_S_S_S_S_S_S_ddj)
        /*0008*/ 	.word	0x00000036


	//----- nvinfo : EIATTR_FRAME_SIZE
	.align		4
.L_5:
        /*000c*/ 	.byte	0x04, 0x11
        /*000e*/ 	.short	(.L_7 - .L_6)
	.align		4
.L_6:
        /*0010*/ 	.word	index@($_Z15Force_update_1DPdS_S_S_S_S_S_S_S_S_S_S_ddj$__internal_accurate_pow)
        /*0014*/ 	.word	0x00000000


	//----- nvinfo : EIATTR_FRAME_SIZE
	.align		4
.L_7:
        /*0018*/ 	.byte	0x04, 0x11
        /*001a*/ 	.short	(.L_9 - .L_8)
	.align		4
.L_8:
        /*001c*/ 	.word	index@($__internal_3_$__cuda_sm20_dsqrt_rn_f64_mediumpath_v1)
        /*0020*/ 	.word	0x00000000


	//----- nvinfo : EIATTR_FRAME_SIZE
	.align		4
.L_9:
        /*0024*/ 	.byte	0x04, 0x11
        /*0026*/ 	.short	(.L_11 - .L_10)
	.align		4
.L_10:
        /*0028*/ 	.word	index@($__internal_2_$__cuda_sm20_div_rn_f64_full)
        /*002c*/ 	.word	0x00000000


	//----- nvinfo : EIATTR_FRAME_SIZE
	.align		4
.L_11:
        /*0030*/ 	.byte	0x04, 0x11
        /*0032*/ 	.short	(.L_13 - .L_12)
	.align		4
.L_12:
        /*0034*/ 	.word	index@(_Z15Force_update_1DPdS_S_S_S_S_S_S_S_S_S_S_ddj)
        /*0038*/ 	.word	0x00000000


	//----- nvinfo : EIATTR_REGCOUNT
	.align		4
.L_13:
        /*003c*/ 	.byte	0x04, 0x2f
        /*003e*/ 	.short	(.L_15 - .L_14)
	.align		4
.L_14:
        /*0040*/ 	.word	index@(_Z13pos_update_1DPdS_S_S_S_S_S_S_S_S_S_S_S_d)
        /*0044*/ 	.word	0x00000026


	//----- nvinfo : EIATTR_FRAME_SIZE
	.align		4
.L_15:
        /*0048*/ 	.byte	0x04, 0x11
        /*004a*/ 	.short	(.L_17 - .L_16)
	.align		4
.L_16:
        /*004c*/ 	.word	index@($__internal_1_$__cuda_sm20_div_rn_f64_full)
        /*0050*/ 	.word	0x00000000


	//----- nvinfo : EIATTR_FRAME_SIZE
	.align		4
.L_17:
        /*0054*/ 	.byte	0x04, 0x11
        /*0056*/ 	.short	(.L_19 - .L_18)
	.align		4
.L_18:
        /*0058*/ 	.word	index@(_Z13pos_update_1DPdS_S_S_S_S_S_S_S_S_S_S_S_d)
        /*005c*/ 	.word	0x00000000


	//----- nvinfo : EIATTR_REGCOUNT
	.align		4
.L_19:
        /*0060*/ 	.byte	0x04, 0x2f
        /*0062*/ 	.short	(.L_21 - .L_20)
	.align		4
.L_20:
        /*0064*/ 	.word	index@(_Z13vel_update_1DPdS_S_S_S_S_S_S_S_dS_)
        /*0068*/ 	.word	0x00000020


	//----- nvinfo : EIATTR_FRAME_SIZE
	.align		4
.L_21:
        /*006c*/ 	.byte	0x04, 0x11
        /*006e*/ 	.short	(.L_23 - .L_22)
	.align		4
.L_22:
        /*0070*/ 	.word	index@($__internal_0_$__cuda_sm20_div_rn_f64_full)
        /*0074*/ 	.word	0x00000000


	//----- nvinfo : EIATTR_FRAME_SIZE
	.align		4
.L_23:
        /*0078*/ 	.byte	0x04, 0x11
        /*007a*/ 	.short	(.L_25 - .L_24)
	.align		4
.L_24:
        /*007c*/ 	.word	index@(_Z13vel_update_1DPdS_S_S_S_S_S_S_S_dS_)
        /*0080*/ 	.word	0x00000000


	//----- nvinfo : EIATTR_REGCOUNT
	.align		4
.L_25:
        /*0084*/ 	.byte	0x04, 0x2f
        /*0086*/ 	.short	(.L_27 - .L_26)
	.align		4
.L_26:
        /*0088*/ 	.word	index@(_Z5printPdj)
        /*008c*/ 	.word	0x00000018


	//----- nvinfo : EIATTR_FRAME_SIZE
	.align		4
.L_27:
        /*0090*/ 	.byte	0x04, 0x11
        /*0092*/ 	.short	(.L_29 - .L_28)
	.align		4
.L_28:
        /*0094*/ 	.word	index@(_Z5printPdj)
        /*0098*/ 	.word	0x00000008


	//----- nvinfo : EIATTR_MIN_STACK_SIZE
	.align		4
.L_29:
        /*009c*/ 	.byte	0x04, 0x12
        /*009e*/ 	.short	(.L_31 - .L_30)
	.align		4
.L_30:
        /*00a0*/ 	.word	index@(_Z5printPdj)
        /*00a4*/ 	.word	0x00000008


	//----- nvinfo : EIATTR_MIN_STACK_SIZE
	.align		4
.L_31:
        /*00a8*/ 	.byte	0x04, 0x12
        /*00aa*/ 	.short	(.L_33 - .L_32)
	.align		4
.L_32:
        /*00ac*/ 	.word	index@(_Z13vel_update_1DPdS_S_S_S_S_S_S_S_dS_)
        /*00b0*/ 	.word	0x00000000


	//----- nvinfo : EIATTR_MIN_STACK_SIZE
	.align		4
.L_33:
        /*00b4*/ 	.byte	0x04, 0x12
        /*00b6*/ 	.short	(.L_35 - .L_34)
	.align		4
.L_34:
        /*00b8*/ 	.word	index@(_Z13pos_update_1DPdS_S_S_S_S_S_S_S_S_S_S_S_d)
        /*00bc*/ 	.word	0x00000000


	//----- nvinfo : EIATTR_MIN_STACK_SIZE
	.align		4
.L_35:
        /*00c0*/ 	.byte	0x04, 0x12
        /*00c2*/ 	.short	(.L_37 - .L_36)
	.align		4
.L_36:
        /*00c4*/ 	.word	index@(_Z15Force_update_1DPdS_S_S_S_S_S_S_S_S_S_S_ddj)
        /*00c8*/ 	.word	0x00000000
.L_37:


//--------------------- .nv.compat                --------------------------
	.section	.nv.compat,"",@"SHT_CUDA_COMPAT_INFO"
	.align	4
        /*0000*/ 	.byte	0x02, 0x09, 0x00, 0x00, 0x02, 0x02, 0x01, 0x00, 0x02, 0x05, 0x05, 0x00, 0x03, 0x07, 0x01, 0x01
        /*0010*/ 	.byte	0x02, 0x03, 0x00, 0x00, 0x02, 0x06, 0x01, 0x00, 0x04, 0x0b, 0x08, 0x00, 0x01, 0x00, 0x00, 0x00
        /*0020*/ 	.byte	0x00, 0x00, 0x00, 0x00


//--------------------- .nv.info._Z5printPdj      --------------------------
	.section	.nv.info._Z5printPdj,"",@"SHT_CUDA_INFO"
	.sectionflags	@""
	.align	4


	//----- nvinfo : EIATTR_CUDA_API_VERSION
	.align		4
        /*0000*/ 	.byte	0x04, 0x37
        /*0002*/ 	.short	(.L_39 - .L_38)
.L_38:
        /*0004*/ 	.word	0x00000082


	//----- nvinfo : EIATTR_KPARAM_INFO
	.align		4
.L_39:
        /*0008*/ 	.byte	0x04, 0x17
        /*000a*/ 	.short	(.L_41 - .L_40)
.L_40:
        /*000c*/ 	.word	0x00000000
        /*0010*/ 	.short	0x0001
        /*0012*/ 	.short	0x0008
        /*0014*/ 	.byte	0x00, 0xf0, 0x11, 0x00


	//----- nvinfo : EIATTR_KPARAM_INFO
	.align		4
.L_41:
        /*0018*/ 	.byte	0x04, 0x17
        /*001a*/ 	.short	(.L_43 - .L_42)
.L_42:
        /*001c*/ 	.word	0x00000000
        /*0020*/ 	.short	0x0000
        /*0022*/ 	.short	0x0000
        /*0024*/ 	.byte	0x00, 0xf5, 0x21, 0x00


	//----- nvinfo : EIATTR_SPARSE_MMA_MASK
	.align		4
.L_43:
        /*0028*/ 	.byte	0x03, 0x50
        /*002a*/ 	.short	0x0000


	//----- nvinfo : EIATTR_MAXREG_COUNT
	.align		4
        /*002c*/ 	.byte	0x03, 0x1b
        /*002e*/ 	.short	0x00ff


	//----- nvinfo : EIATTR_EXTERNS
	.align		4
        /*0030*/ 	.byte	0x04, 0x0f
        /*0032*/ 	.short	(.L_45 - .L_44)


	//   ....[0]....
	.align		4
.L_44:
        /*0034*/ 	.word	index@(vprintf)


	//----- nvinfo : EIATTR_MERCURY_ISA_VERSION
	.align		4
.L_45:
        /*0038*/ 	.byte	0x03, 0x5f
        /*003a*/ 	.short	0x0101


	//----- nvinfo : EIATTR_VRC_CTA_INIT_COUNT
	.align		4
        /*003c*/ 	.byte	0x02, 0x4a
	.zero		1
	.zero		1


	//----- nvinfo : EIATTR_SYSCALL_OFFSETS
	.align		4
        /*0040*/ 	.byte	0x04, 0x46
        /*0042*/ 	.short	(.L_47 - .L_46)


	//   ....[0]....
.L_46:
        /*0044*/ 	.word	0x00000120


	//----- nvinfo : EIATTR_EXIT_INSTR_OFFSETS
	.align		4
.L_47:
        /*0048*/ 	.byte	0x04, 0x1c
        /*004a*/ 	.short	(.L_49 - .L_48)


	//   ....[0]....
.L_48:
        /*004c*/ 	.word	0x00000130


	//----- nvinfo : EIATTR_CBANK_PARAM_SIZE
	.align		4
.L_49:
        /*0050*/ 	.byte	0x03, 0x19
        /*0052*/ 	.short	0x000c


	//----- nvinfo : EIATTR_PARAM_CBANK
	.align		4
        /*0054*/ 	.byte	0x04, 0x0a
        /*0056*/ 	.short	(.L_51 - .L_50)
	.align		4
.L_50:
        /*0058*/ 	.word	index@(.nv.constant0._Z5printPdj)
        /*005c*/ 	.short	0x0380
        /*005e*/ 	.short	0x000c


	//----- nvinfo : EIATTR_SW_WAR
	.align		4
.L_51:
        /*0060*/ 	.byte	0x04, 0x36
        /*0062*/ 	.short	(.L_53 - .L_52)
.L_52:
        /*0064*/ 	.word	0x00000008
.L_53:


//--------------------- .nv.info._Z13vel_update_1DPdS_S_S_S_S_S_S_S_dS_ --------------------------
	.section	.nv.info._Z13vel_update_1DPdS_S_S_S_S_S_S_S_dS_,"",@"SHT_CUDA_INFO"
	.sectionflags	@""
	.align	4


	//----- nvinfo : EIATTR_CUDA_API_VERSION
	.align		4
        /*0000*/ 	.byte	0x04, 0x37
        /*0002*/ 	.short	(.L_55 - .L_54)
.L_54:
        /*0004*/ 	.word	0x00000082


	//----- nvinfo : EIATTR_KPARAM_INFO
	.align		4
.L_55:
        /*0008*/ 	.byte	0x04, 0x17
        /*000a*/ 	.short	(.L_57 - .L_56)
.L_56:
        /*000c*/ 	.word	0x00000000
        /*0010*/ 	.short	0x000a
        /*0012*/ 	.short	0x0050
        /*0014*/ 	.byte	0x00, 0xf5, 0x21, 0x00


	//----- nvinfo : EIATTR_KPARAM_INFO
	.align		4
.L_57:
        /*0018*/ 	.byte	0x04, 0x17
        /*001a*/ 	.short	(.L_59 - .L_58)
.L_58:
        /*001c*/ 	.word	0x00000000
        /*0020*/ 	.short	0x0009
        /*0022*/ 	.short	0x0048
        /*0024*/ 	.byte	0x00, 0xf0, 0x21, 0x00


	//----- nvinfo : EIATTR_KPARAM_INFO
	.align		4
.L_59:
        /*0028*/ 	.byte	0x04, 0x17
        /*002a*/ 	.short	(.L_61 - .L_60)
.L_60:
        /*002c*/ 	.word	0x00000000
        /*0030*/ 	.short	0x0008
        /*0032*/ 	.short	0x0040
        /*0034*/ 	.byte	0x00, 0xf5, 0x21, 0x00


	//----- nvinfo : EIATTR_KPARAM_INFO
	.align		4
.L_61:
        /*0038*/ 	.byte	0x04, 0x17
        /*003a*/ 	.short	(.L_63 - .L_62)
.L_62:
        /*003c*/ 	.word	0x00000000
        /*0040*/ 	.short	0x0007
        /*0042*/ 	.short	0x0038
        /*0044*/ 	.byte	0x00, 0xf5, 0x21, 0x00


	//----- nvinfo : EIATTR_KPARAM_INFO
	.align		4
.L_63:
        /*0048*/ 	.byte	0x04, 0x17
        /*004a*/ 	.short	(.L_65 - .L_64)
.L_64:
        /*004c*/ 	.word	0x00000000
        /*0050*/ 	.short	0x0006
        /*0052*/ 	.short	0x0030
        /*0054*/ 	.byte	0x00, 0xf5, 0x21, 0x00


	//----- nvinfo : EIATTR_KPARAM_INFO
	.align		4
.L_65:
        /*0058*/ 	.byte	0x04, 0x17
        /*005a*/ 	.short	(.L_67 - .L_66)
.L_66:
        /*005c*/ 	.word	0x00000000
        /*0060*/ 	.short	0x0005
        /*0062*/ 	.short	0x0028
        /*0064*/ 	.byte	0x00, 0xf5, 0x21, 0x00


	//----- nvinfo : EIATTR_KPARAM_INFO
	.align		4
.L_67:
        /*0068*/ 	.byte	0x04, 0x17
        /*006a*/ 	.short	(.L_69 - .L_68)
.L_68:
        /*006c*/ 	.word	0x00000000
        /*0070*/ 	.short	0x0004
        /*0072*/ 	.short	0x0020
        /*0074*/ 	.byte	0x00, 0xf5, 0x21, 0x00


	//----- nvinfo : EIATTR_KPARAM_INFO
	.align		4
.L_69:
        /*0078*/ 	.byte	0x04, 0x17
        /*007a*/ 	.short	(.L_71 - .L_70)
.L_70:
        /*007c*/ 	.word	0x00000000
        /*0080*/ 	.short	0x0003
        /*0082*/ 	.short	0x0018
        /*0084*/ 	.byte	0x00, 0xf5, 0x21, 0x00


	//----- nvinfo : EIATTR_KPARAM_INFO
	.align		4
.L_71:
        /*0088*/ 	.byte	0x04, 0x17
        /*008a*/ 	.short	(.L_73 - .L_72)
.L_72:
        /*008c*/ 	.word	0x00000000
        /*0090*/ 	.short	0x0002
        /*0092*/ 	.short	0x0010
        /*0094*/ 	.byte	0x00, 0xf5, 0x21, 0x00


	//----- nvinfo : EIATTR_KPARAM_INFO
	.align		4
.L_73:
        /*0098*/ 	.byte	0x04, 0x17
        /*009a*/ 	.short	(.L_75 - .L_74)
.L_74:
        /*009c*/ 	.word	0x00000000
        /*00a0*/ 	.short	0x0001
        /*00a2*/ 	.short	0x0008
        /*00a4*/ 	.byte	0x00, 0xf5, 0x21, 0x00


	//----- nvinfo : EIATTR_KPARAM_INFO
	.align		4
.L_75:
        /*00a8*/ 	.byte	0x04, 0x17
        /*00aa*/ 	.short	(.L_77 - .L_76)
.L_76:
        /*00ac*/ 	.word	0x00000000
        /*00b0*/ 	.short	0x0000
        /*00b2*/ 	.short	0x0000
        /*00b4*/ 	.byte	0x00, 0xf5, 0x21, 0x00


	//----- nvinfo : EIATTR_SPARSE_MMA_MASK
	.align		4
.L_77:
        /*00b8*/ 	.byte	0x03, 0x50
        /*00ba*/ 	.short	0x0000


	//----- nvinfo : EIATTR_MAXREG_COUNT
	.align		4
        /*00bc*/ 	.byte	0x03, 0x1b
        /*00be*/ 	.short	0x00ff


	//----- nvinfo : EIATTR_MERCURY_ISA_VERSION
	.align		4
        /*00c0*/ 	.byte	0x03, 0x5f
        /*00c2*/ 	.short	0x0101


	//----- nvinfo : EIATTR_VRC_CTA_INIT_COUNT
	.align		4
        /*00c4*/ 	.byte	0x02, 0x4a
	.zero		1
	.zero		1


	//----- nvinfo : EIATTR_EXIT_INSTR_OFFSETS
	.align		4
        /*00c8*/ 	.byte	0x04, 0x1c
        /*00ca*/ 	.short	(.L_79 - .L_78)


	//   ....[0]....
.L_78:
        /*00cc*/ 	.word	0x00000730


	//----- nvinfo : EIATTR_CRS_STACK_SIZE
	.align		4
.L_79:
        /*00d0*/ 	.byte	0x04, 0x1e
        /*00d2*/ 	.short	(.L_81 - .L_80)
.L_80:
        /*00d4*/ 	.word	0x00000000


	//----- nvinfo : EIATTR_CBANK_PARAM_SIZE
	.align		4
.L_81:
        /*00d8*/ 	.byte	0x03, 0x19
        /*00da*/ 	.short	0x0058


	//----- nvinfo : EIATTR_PARAM_CBANK
	.align		4
        /*00dc*/ 	.byte	0x04, 0x0a
        /*00de*/ 	.short	(.L_83 - .L_82)
	.align		4
.L_82:
        /*00e0*/ 	.word	index@(.nv.constant0._Z13vel_update_1DPdS_S_S_S_S_S_S_S_dS_)
        /*00e4*/ 	.short	0x0380
        /*00e6*/ 	.short	0x0058


	//----- nvinfo : EIATTR_SW_WAR
	.align		4
.L_83:
        /*00e8*/ 	.byte	0x04, 0x36
        /*00ea*/ 	.short	(.L_85 - .L_84)
.L_84:
        /*00ec*/ 	.word	0x00000008
.L_85:


//--------------------- .nv.info._Z13pos_update_1DPdS_S_S_S_S_S_S_S_S_S_S_S_d --------------------------
	.section	.nv.info._Z13pos_update_1DPdS_S_S_S_S_S_S_S_S_S_S_S_d,"",@"SHT_CUDA_INFO"
	.sectionflags	@""
	.align	4


	//----- nvinfo : EIATTR_CUDA_API_VERSION
	.align		4
        /*0000*/ 	.byte	0x04, 0x37
        /*0002*/ 	.short	(.L_87 - .L_86)
.L_86:
        /*0004*/ 	.word	0x00000082


	//----- nvinfo : EIATTR_KPARAM_INFO
	.align		4
.L_87:
        /*0008*/ 	.byte	0x04, 0x17
        /*000a*/ 	.short	(.L_89 - .L_88)
.L_88:
        /*000c*/ 	.word	0x00000000
        /*0010*/ 	.short	0x000d
        /*0012*/ 	.short	0x0068
        /*0014*/ 	.byte	0x00, 0xf0, 0x21, 0x00


	//----- nvinfo : EIATTR_KPARAM_INFO
	.align		4
.L_89:
        /*0018*/ 	.byte	0x04, 0x17
        /*001a*/ 	.short	(.L_91 - .L_90)
.L_90:
        /*001c*/ 	.word	0x00000000
        /*0020*/ 	.short	0x000c
        /*0022*/ 	.short	0x0060
        /*0024*/ 	.byte	0x00, 0xf5, 0x21, 0x00


	//----- nvinfo : EIATTR_KPARAM_INFO
	.align		4
.L_91:
        /*0028*/ 	.byte	0x04, 0x17
        /*002a*/ 	.short	(.L_93 - .L_92)
.L_92:
        /*002c*/ 	.word	0x00000000
        /*0030*/ 	.short	0x000b
        /*0032*/ 	.short	0x0058
        /*0034*/ 	.byte	0x00, 0xf5, 0x21, 0x00


	//----- nvinfo : EIATTR_KPARAM_INFO
	.align		4
.L_93:
        /*0038*/ 	.byte	0x04, 0x17
        /*003a*/ 	.short	(.L_95 - .L_94)
.L_94:
        /*003c*/ 	.word	0x00000000
        /*0040*/ 	.short	0x000a
        /*0042*/ 	.short	0x0050
        /*0044*/ 	.byte	0x00, 0xf5, 0x21, 0x00


	//----- nvinfo : EIATTR_KPARAM_INFO
	.align		4
.L_95:
        /*0048*/ 	.byte	0x04, 0x17
        /*004a*/ 	.short	(.L_97 - .L_96)
.L_96:
        /*004c*/ 	.word	0x00000000
        /*0050*/ 	.short	0x0009
        /*0052*/ 	.short	0x0048
        /*0054*/ 	.byte	0x00, 0xf5, 0x21, 0x00


	//----- nvinfo : EIATTR_KPARAM_INFO
	.align		4
.L_97:
        /*0058*/ 	.byte	0x04, 0x17
        /*005a*/ 	.short	(.L_99 - .L_98)
.L_98:
        /*005c*/ 	.word	0x00000000
        /*0060*/ 	.short	0x0008
        /*0062*/ 	.short	0x0040
        /*0064*/ 	.byte	0x00, 0xf5, 0x21, 0x00


	//----- nvinfo : EIATTR_KPARAM_INFO
	.align		4
.L_99:
        /*0068*/ 	.byte	0x04, 0x17
        /*006a*/ 	.short	(.L_101 - .L_100)
.L_100:
        /*006c*/ 	.word	0x00000000
        /*0070*/ 	.short	0x0007
        /*0072*/ 	.short	0x0038
        /*0074*/ 	.byte	0x00, 0xf5, 0x21, 0x00


	//----- nvinfo : EIATTR_KPARAM_INFO
	.align		4
.L_101:
        /*0078*/ 	.byte	0x04, 0x17
        /*007a*/ 	.short	(.L_103 - .L_102)
.L_102:
        /*007c*/ 	.word	0x00000000
        /*0080*/ 	.short	0x0006
        /*0082*/ 	.short	0x0030
        /*0084*/ 	.byte	0x00, 0xf5, 0x21, 0x00


	//----- nvinfo : EIATTR_KPARAM_INFO
	.align		4
.L_103:
        /*0088*/ 	.byte	0x04, 0x17
        /*008a*/ 	.short	(.L_105 - .L_104)
.L_104:
        /*008c*/ 	.word	0x00000000
        /*0090*/ 	.short	0x0005
        /*0092*/ 	.short	0x0028
        /*0094*/ 	.byte	0x00, 0xf5, 0x21, 0x00


	//----- nvinfo : EIATTR_KPARAM_INFO
	.align		4
.L_105:
        /*0098*/ 	.byte	0x04, 0x17
        /*009a*/ 	.short	(.L_107 - .L_106)
.L_106:
        /*009c*/ 	.word	0x00000000
        /*00a0*/ 	.short	0x0004
        /*00a2*/ 	.short	0x0020
        /*00a4*/ 	.byte	0x00, 0xf5, 0x21, 0x00


	//----- nvinfo : EIATTR_KPARAM_INFO
	.align		4
.L_107:
        /*00a8*/ 	.byte	0x04, 0x17
        /*00aa*/ 	.short	(.L_109 - .L_108)
.L_108:
        /*00ac*/ 	.word	0x00000000
        /*00b0*/ 	.short	0x0003
        /*00b2*/ 	.short	0x0018
        /*00b4*/ 	.byte	0x00, 0xf5, 0x21, 0x00


	//----- nvinfo : EIATTR_KPARAM_INFO
	.align		4
.L_109:
        /*00b8*/ 	.byte	0x04, 0x17
        /*00ba*/ 	.short	(.L_111 - .L_110)
.L_110:
        /*00bc*/ 	.word	0x00000000
        /*00c0*/ 	.short	0x0002
        /*00c2*/ 	.short	0x0010
        /*00c4*/ 	.byte	0x00, 0xf5, 0x21, 0x00


	//----- nvinfo : EIATTR_KPARAM_INFO
	.align		4
.L_111:
        /*00c8*/ 	.byte	0x04, 0x17
        /*00ca*/ 	.short	(.L_113 - .L_112)
.L_112:
        /*00cc*/ 	.word	0x00000000
        /*00d0*/ 	.short	0x0001
        /*00d2*/ 	.short	0x0008
        /*00d4*/ 	.byte	0x00, 0xf5, 0x21, 0x00


	//----- nvinfo : EIATTR_KPARAM_INFO
	.align		4
.L_113:
        /*00d8*/ 	.byte	0x04, 0x17
        /*00da*/ 	.short	(.L_115 - .L_114)
.L_114:
        /*00dc*/ 	.word	0x00000000
        /*00e0*/ 	.short	0x0000
        /*00e2*/ 	.short	0x0000
        /*00e4*/ 	.byte	0x00, 0xf5, 0x21, 0x00


	//----- nvinfo : EIATTR_SPARSE_MMA_MASK
	.align		4
.L_115:
        /*00e8*/ 	.byte	0x03, 0x50
        /*00ea*/ 	.short	0x0000


	//----- nvinfo : EIATTR_MAXREG_COUNT
	.align		4
        /*00ec*/ 	.byte	0x03, 0x1b
        /*00ee*/ 	.short	0x00ff


	//----- nvinfo : EIATTR_MERCURY_ISA_VERSION
	.align		4
        /*00f0*/ 	.byte	0x03, 0x5f
        /*00f2*/ 	.short	0x0101


	//----- nvinfo : EIATTR_VRC_CTA_INIT_COUNT
	.align		4
        /*00f4*/ 	.byte	0x02, 0x4a
	.zero		1
	.zero		1


	//----- nvinfo : EIATTR_EXIT_INSTR_OFFSETS
	.align		4
        /*00f8*/ 	.byte	0x04, 0x1c
        /*00fa*/ 	.short	(.L_117 - .L_116)


	//   ....[0]....
.L_116:
        /*00fc*/ 	.word	0x00000870


	//----- nvinfo : EIATTR_CRS_STACK_SIZE
	.align		4
.L_117:
        /*0100*/ 	.byte	0x04, 0x1e
        /*0102*/ 	.short	(.L_119 - .L_118)
.L_118:
        /*0104*/ 	.word	0x00000000


	//----- nvinfo : EIATTR_CBANK_PARAM_SIZE
	.align		4
.L_119:
        /*0108*/ 	.byte	0x03, 0x19
        /*010a*/ 	.short	0x0070


	//----- nvinfo : EIATTR_PARAM_CBANK
	.align		4
        /*010c*/ 	.byte	0x04, 0x0a
        /*010e*/ 	.short	(.L_121 - .L_120)
	.align		4
.L_120:
        /*0110*/ 	.word	index@(.nv.constant0._Z13pos_update_1DPdS_S_S_S_S_S_S_S_S_S_S_S_d)
        /*0114*/ 	.short	0x0380
        /*0116*/ 	.short	0x0070


	//----- nvinfo : EIATTR_SW_WAR
	.align		4
.L_121:
        /*0118*/ 	.byte	0x04, 0x36
        /*011a*/ 	.short	(.L_123 - .L_122)
.L_122:
        /*011c*/ 	.word	0x00000008
.L_123:


//--------------------- .nv.info._Z15Force_update_1DPdS_S_S_S_S_S_S_S_S_S_S_ddj --------------------------
	.section	.nv.info._Z15Force_update_1DPdS_S_S_S_S_S_S_S_S_S_S_ddj,"",@"SHT_CUDA_INFO"
	.sectionflags	@""
	.align	4


	//----- nvinfo : EIATTR_CUDA_API_VERSION
	.align		4
        /*0000*/ 	.byte	0x04, 0x37
        /*0002*/ 	.short	(.L_125 - .L_124)
.L_124:
        /*0004*/ 	.word	0x00000082


	//----- nvinfo : EIATTR_KPARAM_INFO
	.align		4
.L_125:
        /*0008*/ 	.byte	0x04, 0x17
        /*000a*/ 	.short	(.L_127 - .L_126)
.L_126:
        /*000c*/ 	.word	0x00000000
        /*0010*/ 	.short	0x000e
        /*0012*/ 	.short	0x0070
        /*0014*/ 	.byte	0x00, 0xf0, 0x11, 0x00


	//----- nvinfo : EIATTR_KPARAM_INFO
	.align		4
.L_127:
        /*0018*/ 	.byte	0x04, 0x17
        /*001a*/ 	.short	(.L_129 - .L_128)
.L_128:
        /*001c*/ 	.word	0x00000000
        /*0020*/ 	.short	0x000d
        /*0022*/ 	.short	0x0068
        /*0024*/ 	.byte	0x00, 0xf0, 0x21, 0x00


	//----- nvinfo : EIATTR_KPARAM_INFO
	.align		4
.L_129:
        /*0028*/ 	.byte	0x04, 0x17
        /*002a*/ 	.short	(.L_131 - .L_130)
.L_130:
        /*002c*/ 	.word	0x00000000
        /*0030*/ 	.short	0x000c
        /*0032*/ 	.short	0x0060
        /*0034*/ 	.byte	0x00, 0xf0, 0x21, 0x00


	//----- nvinfo : EIATTR_KPARAM_INFO
	.align		4
.L_131:
        /*0038*/ 	.byte	0x04, 0x17
        /*003a*/ 	.short	(.L_133 - .L_132)
.L_132:
        /*003c*/ 	.word	0x00000000
        /*0040*/ 	.short	0x000b
        /*0042*/ 	.short	0x0058
        /*0044*/ 	.byte	0x00, 0xf5, 0x21, 0x00


	//----- nvinfo : EIATTR_KPARAM_INFO
	.align		4
.L_133:
        /*0048*/ 	.byte	0x04, 0x17
        /*004a*/ 	.short	(.L_135 - .L_134)
.L_134:
        /*004c*/ 	.word	0x00000000
        /*0050*/ 	.short	0x000a
        /*0052*/ 	.short	0x0050
        /*0054*/ 	.byte	0x00, 0xf5, 0x21, 0x00


	//----- nvinfo : EIATTR_KPARAM_INFO
	.align		4
.L_135:
        /*0058*/ 	.byte	0x04, 0x17
        /*005a*/ 	.short	(.L_137 - .L_136)
.L_136:
        /*005c*/ 	.word	0x00000000
        /*0060*/ 	.short	0x0009
        /*0062*/ 	.short	0x0048
        /*0064*/ 	.byte	0x00, 0xf5, 0x21, 0x00


	//----- nvinfo : EIATTR_KPARAM_INFO
	.align		4
.L_137:
        /*0068*/ 	.byte	0x04, 0x17
        /*006a*/ 	.short	(.L_139 - .L_138)
.L_138:
        /*006c*/ 	.word	0x00000000
        /*0070*/ 	.short	0x0008
        /*0072*/ 	.short	0x0040
        /*0074*/ 	.byte	0x00, 0xf5, 0x21, 0x00


	//----- nvinfo : EIATTR_KPARAM_INFO
	.align		4
.L_139:
        /*0078*/ 	.byte	0x04, 0x17
        /*007a*/ 	.short	(.L_141 - .L_140)
.L_140:
        /*007c*/ 	.word	0x00000000
        /*0080*/ 	.short	0x0007
        /*0082*/ 	.short	0x0038
        /*0084*/ 	.byte	0x00, 0xf5, 0x21, 0x00


	//----- nvinfo : EIATTR_KPARAM_INFO
	.align		4
.L_141:
        /*0088*/ 	.byte	0x04, 0x17
        /*008a*/ 	.short	(.L_143 - .L_142)
.L_142:
        /*008c*/ 	.word	0x00000000
        /*0090*/ 	.short	0x0006
        /*0092*/ 	.short	0x0030
        /*0094*/ 	.byte	0x00, 0xf5, 0x21, 0x00


	//----- nvinfo : EIATTR_KPARAM_INFO
	.align		4
.L_143:
        /*0098*/ 	.byte	0x04, 0x17
        /*009a*/ 	.short	(.L_145 - .L_144)
.L_144:
        /*009c*/ 	.word	0x00000000
        /*00a0*/ 	.short	0x0005
        /*00a2*/ 	.short	0x0028
        /*00a4*/ 	.byte	0x00, 0xf5, 0x21, 0x00


	//----- nvinfo : EIATTR_KPARAM_INFO
	.align		4
.L_145:
        /*00a8*/ 	.byte	0x04, 0x17
        /*00aa*/ 	.short	(.L_147 - .L_146)
.L_146:
        /*00ac*/ 	.word	0x00000000
        /*00b0*/ 	.short	0x0004
        /*00b2*/ 	.short	0x0020
        /*00b4*/ 	.byte	0x00, 0xf5, 0x21, 0x00


	//----- nvinfo : EIATTR_KPARAM_INFO
	.align		4
.L_147:
        /*00b8*/ 	.byte	0x04, 0x17
        /*00ba*/ 	.short	(.L_149 - .L_148)
.L_148:
        /*00bc*/ 	.word	0x00000000
        /*00c0*/ 	.short	0x0003
        /*00c2*/ 	.short	0x0018
        /*00c4*/ 	.byte	0x00, 0xf5, 0x21, 0x00


	//----- nvinfo : EIATTR_KPARAM_INFO
	.align		4
.L_149:
        /*00c8*/ 	.byte	0x04, 0x17
        /*00ca*/ 	.short	(.L_151 - .L_150)
.L_150:
        /*00cc*/ 	.word	0x00000000
        /*00d0*/ 	.short	0x0002
        /*00d2*/ 	.short	0x0010
        /*00d4*/ 	.byte	0x00, 0xf5, 0x21, 0x00


	//----- nvinfo : EIATTR_KPARAM_INFO
	.align		4
.L_151:
        /*00d8*/ 	.byte	0x04, 0x17
        /*00da*/ 	.short	(.L_153 - .L_152)
.L_152:
        /*00dc*/ 	.word	0x00000000
        /*00e0*/ 	.short	0x0001
        /*00e2*/ 	.short	0x0008
        /*00e4*/ 	.byte	0x00, 0xf5, 0x21, 0x00


	//----- nvinfo : EIATTR_KPARAM_INFO
	.align		4
.L_153:
        /*00e8*/ 	.byte	0x04, 0x17
        /*00ea*/ 	.short	(.L_155 - .L_154)
.L_154:
        /*00ec*/ 	.word	0x00000000
        /*00f0*/ 	.short	0x0000
        /*00f2*/ 	.short	0x0000
        /*00f4*/ 	.byte	0x00, 0xf5, 0x21, 0x00


	//----- nvinfo : EIATTR_SPARSE_MMA_MASK
	.align		4
.L_155:
        /*00f8*/ 	.byte	0x03, 0x50
        /*00fa*/ 	.short	0x0000


	//----- nvinfo : EIATTR_MAXREG_COUNT
	.align		4
        /*00fc*/ 	.byte	0x03, 0x1b
        /*00fe*/ 	.short	0x00ff


	//----- nvinfo : EIATTR_EXTERNS
	.align		4
        /*0100*/ 	.byte	0x04, 0x0f
        /*0102*/ 	.short	(.L_157 - .L_156)


	//   ....[0]....
	.align		4
.L_156:
        /*0104*/ 	.word	index@(__assertfail)


	//----- nvinfo : EIATTR_MERCURY_ISA_VERSION
	.align		4
.L_157:
        /*0108*/ 	.byte	0x03, 0x5f
        /*010a*/ 	.short	0x0101


	//----- nvinfo : EIATTR_VRC_CTA_INIT_COUNT
	.align		4
        /*010c*/ 	.byte	0x02, 0x4a
	.zero		1
	.zero		1


	//----- nvinfo : EIATTR_SYSCALL_OFFSETS
	.align		4
        /*0110*/ 	.byte	0x04, 0x46
        /*0112*/ 	.short	(.L_159 - .L_158)


	//   ....[0]....
.L_158:
        /*0114*/ 	.word	0x000004e0


	//   ....[1]....
        /*0118*/ 	.word	0x00000e10


	//   ....[2]....
        /*011c*/ 	.word	0x00001890


	//----- nvinfo : EIATTR_EXIT_INSTR_OFFSETS
	.align		4
.L_159:
        /*0120*/ 	.byte	0x04, 0x1c
        /*0122*/ 	.short	(.L_161 - .L_160)


	//   ....[0]....
.L_160:
        /*0124*/ 	.word	0x00002050


	//----- nvinfo : EIATTR_CRS_STACK_SIZE
	.align		4
.L_161:
        /*0128*/ 	.byte	0x04, 0x1e
        /*012a*/ 	.short	(.L_163 - .L_162)
.L_162:
        /*012c*/ 	.word	0x00000000


	//----- nvinfo : EIATTR_CBANK_PARAM_SIZE
	.align		4
.L_163:
        /*0130*/ 	.byte	0x03, 0x19
        /*0132*/ 	.short	0x0074


	//----- nvinfo : EIATTR_PARAM_CBANK
	.align		4
        /*0134*/ 	.byte	0x04, 0x0a
        /*0136*/ 	.short	(.L_165 - .L_164)
	.align		4
.L_164:
        /*0138*/ 	.word	index@(.nv.constant0._Z15Force_update_1DPdS_S_S_S_S_S_S_S_S_S_S_ddj)
        /*013c*/ 	.short	0x0380
        /*013e*/ 	.short	0x0074


	//----- nvinfo : EIATTR_SW_WAR
	.align		4
.L_165:
        /*0140*/ 	.byte	0x04, 0x36
        /*0142*/ 	.short	(.L_167 - .L_166)
.L_166:
        /*0144*/ 	.word	0x00000008
.L_167:


//--------------------- .nv.callgraph             --------------------------
	.section	.nv.callgraph,"",@"SHT_CUDA_CALLGRAPH"
	.align	4
	.sectionentsize	8
	.align		4
        /*0000*/ 	.word	0x00000000
	.align		4
        /*0004*/ 	.word	0xffffffff
	.align		4
        /*0008*/ 	.word	index@(_Z5printPdj)
	.align		4
        /*000c*/ 	.word	index@(vprintf)
	.align		4
        /*0010*/ 	.word	index@(_Z15Force_update_1DPdS_S_S_S_S_S_S_S_S_S_S_ddj)
	.align		4
        /*0014*/ 	.word	index@(__assertfail)
	.align		4
        /*0018*/ 	.word	0x00000000
	.align		4
        /*001c*/ 	.word	0xfffffffe
	.align		4
        /*0020*/ 	.word	0x00000000
	.align		4
        /*0024*/ 	.word	0xfffffffd
	.align		4
        /*0028*/ 	.word	0x00000000
	.align		4
        /*002c*/ 	.word	0xfffffffc


//--------------------- .nv.constant4             --------------------------
	.section	.nv.constant4,"a",@progbits
	.align	8
	.align		8
.nv.constant4:
        /*0000*/ 	.dword	vprintf
	.align		8
        /*0008*/ 	.dword	__unnamed_1
	.align		8
        /*0010*/ 	.dword	$str
	.align		8
        /*0018*/ 	.dword	$str$1
	.align		8
        /*0020*/ 	.dword	$str$2
	.align		8
        /*0028*/ 	.dword	__assertfail


//--------------------- .text._Z5printPdj         --------------------------
	.section	.text._Z5printPdj,"ax",@progbits
	.align	128
        .global         _Z5printPdj
        .type           _Z5printPdj,@function
        .size           _Z5printPdj,(.L_x_85 - _Z5printPdj)
        .other          _Z5printPdj,@"STO_CUDA_ENTRY STV_DEFAULT"
_Z5printPdj:
.text._Z5printPdj:
[----:B------:R-:W0:Y:S01]  /*0000*/  LDC R1, c[0x0][0x37c] ;  /* 0x0000df00ff017b82 */ /* 0x000e220000000800 */
[----:B------:R-:W1:Y:S07]  /*0010*/  S2R R5, SR_TID.X ;  /* 0x0000000000057919 */ /* 0x000e6e0000002100 */
[----:B------:R-:W1:Y:S01]  /*0020*/  LDC.64 R2, c[0x0][0x380] ;  /* 0x0000e000ff027b82 */ /* 0x000e620000000a00 */
[----:B------:R-:W2:Y:S01]  /*0030*/  LDCU.64 UR4, c[0x0][0x358] ;  /* 0x00006b00ff0477ac */ /* 0x000ea20008000a00 */
[----:B0-----:R-:W-:Y:S01]  /*0040*/  VIADD R1, R1, 0xfffffff8 ;  /* 0xfffffff801017836 */ /* 0x001fe20000000000 */
[----:B------:R-:W0:Y:S01]  /*0050*/  LDCU.64 UR6, c[0x4][0x20] ;  /* 0x01000400ff0677ac */ /* 0x000e220008000a00 */
[----:B-1----:R-:W-:-:S06]  /*0060*/  IMAD.WIDE.U32 R2, R5, 0x8, R2 ;  /* 0x0000000805027825 */ /* 0x002fcc00078e0002 */
[----:B--2---:R-:W2:Y:S01]  /*0070*/  LDG.E.64 R2, desc[UR4][R2.64] ;  /* 0x0000000402027981 */ /* 0x004ea2000c1e1b00 */
[----:B------:R-:W-:Y:S01]  /*0080*/  MOV R0, 0x0 ;  /* 0x0000000000007802 */ /* 0x000fe20000000f00 */
[----:B------:R-:W1:Y:S01]  /*0090*/  LDCU UR4, c[0x0][0x2f8] ;  /* 0x00005f00ff0477ac */ /* 0x000e620008000800 */
[----:B0-----:R-:W-:Y:S01]  /*00a0*/  IMAD.U32 R4, RZ, RZ, UR6 ;  /* 0x00000006ff047e24 */ /* 0x001fe2000f8e00ff */
[----:B------:R-:W-:Y:S01]  /*00b0*/  MOV R5, UR7 ;  /* 0x0000000700057c02 */ /* 0x000fe20008000f00 */
[----:B------:R0:W3:Y:S01]  /*00c0*/  LDC.64 R8, c[0x4][R0] ;  /* 0x0100000000087b82 */ /* 0x0000e20000000a00 */
[----:B------:R-:W4:Y:S01]  /*00d0*/  LDCU UR5, c[0x0][0x2fc] ;  /* 0x00005f80ff0577ac */ /* 0x000f220008000800 */
[----:B-1----:R-:W-:-:S05]  /*00e0*/  IADD3 R6, P0, PT, R1, UR4, RZ ;  /* 0x0000000401067c10 */ /* 0x002fca000ff1e0ff */
[----:B----4-:R-:W-:Y:S01]  /*00f0*/  IMAD.X R7, RZ, RZ, UR5, P0 ;  /* 0x00000005ff077e24 */ /* 0x010fe200080e06ff */
[----:B--23--:R0:W-:Y:S07]  /*0100*/  STL.64 [R1], R2 ;  /* 0x0000000201007387 */ /* 0x00c1ee0000100a00 */
[----:B------:R-:W-:-:S07]  /*0110*/  LEPC R20, `(.L_x_0) ;  /* 0x000000001014794e */ /* 0x000fce0000000000 */
[----:B0-----:R-:W-:Y:S05]  /*0120*/  CALL.ABS.NOINC R8 ;  /* 0x0000000008007343 */ /* 0x001fea0003c00000 */
.L_x_0:
[----:B------:R-:W-:Y:S05]  /*0130*/  EXIT ;  /* 0x000000000000794d */ /* 0x000fea0003800000 */
.L_x_1:
[----:B------:R-:W-:-:S00]  /*0140*/  BRA `(.L_x_1) ;  /* 0xfffffffc00fc7947 */ /* 0x000fc0000383ffff */
[----:B------:R-:W-:-:S00]  /*0150*/  NOP ;  /* 0x0000000000007918 */ /* 0x000fc00000000000 */
        /* <DEDUP_REMOVED lines=10> */
.L_x_85:


//--------------------- .text._Z13vel_update_1DPdS_S_S_S_S_S_S_S_dS_ --------------------------
	.section	.text._Z13vel_update_1DPdS_S_S_S_S_S_S_S_dS_,"ax",@progbits
	.align	128
        .global         _Z13vel_update_1DPdS_S_S_S_S_S_S_S_dS_
        .type           _Z13vel_update_1DPdS_S_S_S_S_S_S_S_dS_,@function
        .size           _Z13vel_update_1DPdS_S_S_S_S_S_S_S_dS_,(.L_x_80 - _Z13vel_update_1DPdS_S_S_S_S_S_S_S_dS_)
        .other          _Z13vel_update_1DPdS_S_S_S_S_S_S_S_dS_,@"STO_CUDA_ENTRY STV_DEFAULT"
_Z13vel_update_1DPdS_S_S_S_S_S_S_S_dS_:
.text._Z13vel_update_1DPdS_S_S_S_S_S_S_S_dS_:
[----:B------:R-:W-:Y:S01]  /*0000*/  LDC R1, c[0x0][0x37c] ;  /* 0x0000df00ff017b82 */ /* 0x000fe20000000800 */
[----:B------:R-:W0:Y:S07]  /*0010*/  S2R R2, SR_TID.X ;  /* 0x0000000000027919 */ /* 0x000e2e0000002100 */
[----:B------:R-:W1:Y:S01]  /*0020*/  LDC.64 R6, c[0x0][0x3d0] ;  /* 0x0000f400ff067b82 */ /* 0x000e620000000a00 */
[----:B------:R-:W0:Y:S01]  /*0030*/  LDCU UR6, c[0x0][0x360] ;  /* 0x00006c00ff0677ac */ /* 0x000e220008000800 */
[----:B------:R-:W0:Y:S01]  /*0040*/  S2R R3, SR_CTAID.X ;  /* 0x0000000000037919 */ /* 0x000e220000002500 */
[----:B------:R-:W2:Y:S05]  /*0050*/  LDCU.64 UR4, c[0x0][0x358] ;  /* 0x00006b00ff0477ac */ /* 0x000eaa0008000a00 */
[----:B------:R-:W3:Y:S08]  /*0060*/  LDC.64 R4, c[0x0][0x398] ;  /* 0x0000e600ff047b82 */ /* 0x000ef00000000a00 */
[----:B------:R-:W4:Y:S08]  /*0070*/  LDC.64 R8, c[0x0][0x3b0] ;  /* 0x0000ec00ff087b82 */ /* 0x000f300000000a00 */
[----:B------:R-:W4:Y:S08]  /*0080*/  LDC.64 R22, c[0x0][0x380] ;  /* 0x0000e000ff167b82 */ /* 0x000f300000000a00 */
[----:B------:R-:W4:Y:S01]  /*0090*/  LDC.64 R16, c[0x0][0x3c8] ;  /* 0x0000f200ff107b82 */ /* 0x000f220000000a00 */
[----:B0-----:R-:W-:-:S04]  /*00a0*/  IMAD R2, R3, UR6, R2 ;  /* 0x0000000603027c24 */ /* 0x001fc8000f8e0202 */
[----:B-1----:R-:W-:-:S05]  /*00b0*/  IMAD.WIDE R6, R2, 0x8, R6 ;  /* 0x0000000802067825 */ /* 0x002fca00078e0206 */
[----:B--2---:R-:W2:Y:S01]  /*00c0*/  LDG.E.64 R10, desc[UR4][R6.64] ;  /* 0x00000004060a7981 */ /* 0x004ea2000c1e1b00 */
[----:B---3--:R-:W-:-:S04]  /*00d0*/  IMAD.WIDE R4, R2, 0x8, R4 ;  /* 0x0000000802047825 */ /* 0x008fc800078e0204 */
[C---:B----4-:R-:W-:Y:S02]  /*00e0*/  IMAD.WIDE R8, R2.reuse, 0x8, R8 ;  /* 0x0000000802087825 */ /* 0x050fe400078e0208 */
[----:B------:R-:W3:Y:S04]  /*00f0*/  LDG.E.64 R4, desc[UR4][R4.64] ;  /* 0x0000000404047981 */ /* 0x000ee8000c1e1b00 */
[----:B------:R-:W3:Y:S01]  /*0100*/  LDG.E.64 R8, desc[UR4][R8.64] ;  /* 0x0000000408087981 */ /* 0x000ee2000c1e1b00 */
[----:B------:R-:W-:-:S05]  /*0110*/  IMAD.WIDE R22, R2, 0x8, R22 ;  /* 0x0000000802167825 */ /* 0x000fca00078e0216 */
[----:B------:R0:W5:Y:S01]  /*0120*/  LDG.E.64 R20, desc[UR4][R22.64] ;  /* 0x0000000416147981 */ /* 0x000162000c1e1b00 */
[----:B------:R-:W-:Y:S01]  /*0130*/  IMAD.MOV.U32 R12, RZ, RZ, 0x1 ;  /* 0x00000001ff0c7424 */ /* 0x000fe200078e00ff */
[----:B------:R-:W-:Y:S01]  /*0140*/  BSSY.RECONVERGENT B0, `(.L_x_2) ;  /* 0x0000016000007945 */ /* 0x000fe20003800200 */
[----:B--2---:R-:W1:Y:S01]  /*0150*/  MUFU.RCP64H R13, R11 ;  /* 0x0000000b000d7308 */ /* 0x004e620000001800 */
[----:B---3--:R-:W-:Y:S02]  /*0160*/  DADD R4, R4, R8 ;  /* 0x0000000004047229 */ /* 0x008fe40000000008 */
[----:B------:R-:W-:Y:S02]  /*0170*/  DMUL R8, R16, 0.5 ;  /* 0x3fe0000010087828 */ /* 0x000fe40000000000 */
[----:B-1----:R-:W-:-:S08]  /*0180*/  DFMA R14, -R10, R12, 1 ;  /* 0x3ff000000a0e742b */ /* 0x002fd0000000010c */
[----:B------:R-:W-:-:S08]  /*0190*/  DFMA R14, R14, R14, R14 ;  /* 0x0000000e0e0e722b */ /* 0x000fd0000000000e */
[----:B------:R-:W-:Y:S02]  /*01a0*/  DFMA R12, R12, R14, R12 ;  /* 0x0000000e0c0c722b */ /* 0x000fe4000000000c */
[----:B------:R-:W-:-:S06]  /*01b0*/  DMUL R14, R8, R4 ;  /* 0x00000004080e7228 */ /* 0x000fcc0000000000 */
[----:B------:R-:W-:-:S04]  /*01c0*/  DFMA R16, -R10, R12, 1 ;  /* 0x3ff000000a10742b */ /* 0x000fc8000000010c */
[----:B------:R-:W-:-:S04]  /*01d0*/  FSETP.GEU.AND P1, PT, |R15|, 6.5827683646048100446e-37, PT ;  /* 0x036000000f00780b */ /* 0x000fc80003f2e200 */
[----:B------:R-:W-:-:S08]  /*01e0*/  DFMA R16, R12, R16, R12 ;  /* 0x000000100c10722b */ /* 0x000fd0000000000c */
[----:B------:R-:W-:-:S08]  /*01f0*/  DMUL R4, R14, R16 ;  /* 0x000000100e047228 */ /* 0x000fd00000000000 */
[----:B------:R-:W-:-:S08]  /*0200*/  DFMA R12, -R10, R4, R14 ;  /* 0x000000040a0c722b */ /* 0x000fd0000000010e */
[----:B------:R-:W-:-:S10]  /*0210*/  DFMA R4, R16, R12, R4 ;  /* 0x0000000c1004722b */ /* 0x000fd40000000004 */
[----:B------:R-:W-:-:S05]  /*0220*/  FFMA R0, RZ, R11, R5 ;  /* 0x0000000bff007223 */ /* 0x000fca0000000005 */
[----:B------:R-:W-:-:S13]  /*0230*/  FSETP.GT.AND P0, PT, |R0|, 1.469367938527859385e-39, PT ;  /* 0x001000000000780b */ /* 0x000fda0003f04200 */
[----:B0-----:R-:W-:Y:S05]  /*0240*/  @P0 BRA P1, `(.L_x_3) ;  /* 0x0000000000140947 */ /* 0x001fea0000800000 */
[----:B------:R-:W-:Y:S01]  /*0250*/  IMAD.MOV.U32 R5, RZ, RZ, R11 ;  /* 0x000000ffff057224 */ /* 0x000fe200078e000b */
[----:B------:R-:W-:-:S07]  /*0260*/  MOV R0, 0x280 ;  /* 0x0000028000007802 */ /* 0x000fce0000000f00 */
[----:B-----5:R-:W-:Y:S05]  /*0270*/  CALL.REL.NOINC `($__internal_0_$__cuda_sm20_div_rn_f64_full) ;  /* 0x0000000400307944 */ /* 0x020fea0003c00000 */
[----:B------:R-:W-:Y:S02]  /*0280*/  IMAD.MOV.U32 R4, RZ, RZ, R26 ;  /* 0x000000ffff047224 */ /* 0x000fe400078e001a */
[----:B------:R-:W-:-:S07]  /*0290*/  IMAD.MOV.U32 R5, RZ, RZ, R27 ;  /* 0x000000ffff057224 */ /* 0x000fce00078e001b */
.L_x_3:
[----:B------:R-:W-:Y:S05]  /*02a0*/  BSYNC.RECONVERGENT B0 ;  /* 0x0000000000007941 */ /* 0x000fea0003800200 */
.L_x_2:
[----:B-----5:R-:W-:Y:S01]  /*02b0*/  DADD R4, R20, R4 ;  /* 0x0000000014047229 */ /* 0x020fe20000000004 */
[----:B------:R-:W0:Y:S06]  /*02c0*/  LDC.64 R12, c[0x0][0x3a0] ;  /* 0x0000e800ff0c7b82 */ /* 0x000e2c0000000a00 */
[----:B------:R1:W-:Y:S02]  /*02d0*/  STG.E.64 desc[UR4][R22.64], R4 ;  /* 0x0000000416007986 */ /* 0x0003e4000c101b04 */
[----:B------:R-:W2:Y:S02]  /*02e0*/  LDC.64 R14, c[0x0][0x3b8] ;  /* 0x0000ee00ff0e7b82 */ /* 0x000ea40000000a00 */
[----:B------:R-:W3:Y:S06]  /*02f0*/  LDG.E.64 R10, desc[UR4][R6.64] ;  /* 0x00000004060a7981 */ /* 0x000eec000c1e1b00 */
[----:B------:R-:W1:Y:S01]  /*0300*/  LDC.64 R16, c[0x0][0x388] ;  /* 0x0000e200ff107b82 */ /* 0x000e620000000a00 */
[----:B0-----:R-:W-:-:S06]  /*0310*/  IMAD.WIDE R12, R2, 0x8, R12 ;  /* 0x00000008020c7825 */ /* 0x001fcc00078e020c */
[----:B------:R-:W4:Y:S01]  /*0320*/  LDG.E.64 R12, desc[UR4][R12.64] ;  /* 0x000000040c0c7981 */ /* 0x000f22000c1e1b00 */
[----:B--2---:R-:W-:-:S06]  /*0330*/  IMAD.WIDE R14, R2, 0x8, R14 ;  /* 0x00000008020e7825 */ /* 0x004fcc00078e020e */
[----:B------:R-:W4:Y:S01]  /*0340*/  LDG.E.64 R14, desc[UR4][R14.64] ;  /* 0x000000040e0e7981 */ /* 0x000f22000c1e1b00 */
[----:B-1----:R-:W-:-:S05]  /*0350*/  IMAD.WIDE R22, R2, 0x8, R16 ;  /* 0x0000000802167825 */ /* 0x002fca00078e0210 */
[----:B------:R0:W5:Y:S01]  /*0360*/  LDG.E.64 R20, desc[UR4][R22.64] ;  /* 0x0000000416147981 */ /* 0x000162000c1e1b00 */
[----:B------:R-:W-:Y:S01]  /*0370*/  IMAD.MOV.U32 R4, RZ, RZ, 0x1 ;  /* 0x00000001ff047424 */ /* 0x000fe200078e00ff */
[----:B------:R-:W-:Y:S01]  /*0380*/  BSSY.RECONVERGENT B0, `(.L_x_4) ;  /* 0x0000015000007945 */ /* 0x000fe20003800200 */
[----:B---3--:R-:W1:Y:S04]  /*0390*/  MUFU.RCP64H R5, R11 ;  /* 0x0000000b00057308 */ /* 0x008e680000001800 */
[----:B-1----:R-:W-:-:S08]  /*03a0*/  DFMA R16, -R10, R4, 1 ;  /* 0x3ff000000a10742b */ /* 0x002fd00000000104 */
[----:B------:R-:W-:-:S08]  /*03b0*/  DFMA R16, R16, R16, R16 ;  /* 0x000000101010722b */ /* 0x000fd00000000010 */
[----:B------:R-:W-:Y:S02]  /*03c0*/  DFMA R16, R4, R16, R4 ;  /* 0x000000100410722b */ /* 0x000fe40000000004 */
[----:B----4-:R-:W-:-:S06]  /*03d0*/  DADD R4, R12, R14 ;  /* 0x000000000c047229 */ /* 0x010fcc000000000e */
[----:B------:R-:W-:Y:S02]  /*03e0*/  DFMA R12, -R10, R16, 1 ;  /* 0x3ff000000a0c742b */ /* 0x000fe40000000110 */
[----:B------:R-:W-:-:S06]  /*03f0*/  DMUL R14, R8, R4 ;  /* 0x00000004080e7228 */ /* 0x000fcc0000000000 */
[----:B------:R-:W-:-:S08]  /*0400*/  DFMA R12, R16, R12, R16 ;  /* 0x0000000c100c722b */ /* 0x000fd00000000010 */
[----:B------:R-:W-:-:S08]  /*0410*/  DMUL R4, R14, R12 ;  /* 0x0000000c0e047228 */ /* 0x000fd00000000000 */
[----:B------:R-:W-:-:S08]  /*0420*/  DFMA R16, -R10, R4, R14 ;  /* 0x000000040a10722b */ /* 0x000fd0000000010e */
[----:B------:R-:W-:Y:S01]  /*0430*/  DFMA R4, R12, R16, R4 ;  /* 0x000000100c04722b */ /* 0x000fe20000000004 */
[----:B------:R-:W-:-:S09]  /*0440*/  FSETP.GEU.AND P1, PT, |R15|, 6.5827683646048100446e-37, PT ;  /* 0x036000000f00780b */ /* 0x000fd20003f2e200 */
        /* <DEDUP_REMOVED lines=8> */
.L_x_5:
[----:B------:R-:W-:Y:S05]  /*04d0*/  BSYNC.RECONVERGENT B0 ;  /* 0x0000000000007941 */ /* 0x000fea0003800200 */
.L_x_4:
[----:B-----5:R-:W-:Y:S01]  /*04e0*/  DADD R10, R20, R4 ;  /* 0x00000000140a7229 */ /* 0x020fe20000000004 */
[----:B------:R-:W0:Y:S06]  /*04f0*/  LDC.64 R12, c[0x0][0x3a8] ;  /* 0x0000ea00ff0c7b82 */ /* 0x000e2c0000000a00 */
[----:B------:R1:W-:Y:S02]  /*0500*/  STG.E.64 desc[UR4][R22.64], R10 ;  /* 0x0000000a16007986 */ /* 0x0003e4000c101b04 */
[----:B------:R-:W2:Y:S02]  /*0510*/  LDC.64 R14, c[0x0][0x3c0] ;  /* 0x0000f000ff0e7b82 */ /* 0x000ea40000000a00 */
[----:B------:R-:W3:Y:S06]  /*0520*/  LDG.E.64 R4, desc[UR4][R6.64] ;  /* 0x0000000406047981 */ /* 0x000eec000c1e1b00 */
[----:B------:R-:W4:Y:S01]  /*0530*/  LDC.64 R20, c[0x0][0x390] ;  /* 0x0000e400ff147b82 */ /* 0x000f220000000a00 */
[----:B0-----:R-:W-:-:S06]  /*0540*/  IMAD.WIDE R12, R2, 0x8, R12 ;  /* 0x00000008020c7825 */ /* 0x001fcc00078e020c */
[----:B------:R-:W3:Y:S01]  /*0550*/  LDG.E.64 R12, desc[UR4][R12.64] ;  /* 0x000000040c0c7981 */ /* 0x000ee2000c1e1b00 */
[----:B--2---:R-:W-:-:S06]  /*0560*/  IMAD.WIDE R14, R2, 0x8, R14 ;  /* 0x00000008020e7825 */ /* 0x004fcc00078e020e */
[----:B------:R-:W2:Y:S01]  /*0570*/  LDG.E.64 R14, desc[UR4][R14.64] ;  /* 0x000000040e0e7981 */ /* 0x000ea2000c1e1b00 */
[----:B----4-:R-:W-:-:S05]  /*0580*/  IMAD.WIDE R20, R2, 0x8, R20 ;  /* 0x0000000802147825 */ /* 0x010fca00078e0214 */
[----:B------:R0:W5:Y:S01]  /*0590*/  LDG.E.64 R6, desc[UR4][R20.64] ;  /* 0x0000000414067981 */ /* 0x000162000c1e1b00 */
[----:B------:R-:W-:Y:S01]  /*05a0*/  IMAD.MOV.U32 R2, RZ, RZ, 0x1 ;  /* 0x00000001ff027424 */ /* 0x000fe200078e00ff */
[----:B------:R-:W-:Y:S01]  /*05b0*/  BSSY.RECONVERGENT B0, `(.L_x_6) ;  /* 0x0000015000007945 */ /* 0x000fe20003800200 */
[----:B---3--:R-:W1:Y:S04]  /*05c0*/  MUFU.RCP64H R3, R5 ;  /* 0x0000000500037308 */ /* 0x008e680000001800 */
[----:B-1----:R-:W-:-:S08]  /*05d0*/  DFMA R10, -R4, R2, 1 ;  /* 0x3ff00000040a742b */ /* 0x002fd00000000102 */
[----:B------:R-:W-:-:S08]  /*05e0*/  DFMA R10, R10, R10, R10 ;  /* 0x0000000a0a0a722b */ /* 0x000fd0000000000a */
[----:B------:R-:W-:Y:S02]  /*05f0*/  DFMA R10, R2, R10, R2 ;  /* 0x0000000a020a722b */ /* 0x000fe40000000002 */
[----:B--2---:R-:W-:-:S06]  /*0600*/  DADD R2, R12, R14 ;  /* 0x000000000c027229 */ /* 0x004fcc000000000e */
        /* <DEDUP_REMOVED lines=15> */
.L_x_7:
[----:B------:R-:W-:Y:S05]  /*0700*/  BSYNC.RECONVERGENT B0 ;  /* 0x0000000000007941 */ /* 0x000fea0003800200 */
.L_x_6:
[----:B-----5:R-:W-:-:S07]  /*0710*/  DADD R6, R6, R2 ;  /* 0x0000000006067229 */ /* 0x020fce0000000002 */
[----:B------:R-:W-:Y:S01]  /*0720*/  STG.E.64 desc[UR4][R20.64], R6 ;  /* 0x0000000614007986 */ /* 0x000fe2000c101b04 */
[----:B------:R-:W-:Y:S05]  /*0730*/  EXIT ;  /* 0x000000000000794d */ /* 0x000fea0003800000 */
        .weak           $__internal_0_$__cuda_sm20_div_rn_f64_full
        .type           $__internal_0_$__cuda_sm20_div_rn_f64_full,@function
        .size           $__internal_0_$__cuda_sm20_div_rn_f64_full,(.L_x_80 - $__internal_0_$__cuda_sm20_div_rn_f64_full)
$__internal_0_$__cuda_sm20_div_rn_f64_full:
[C---:B------:R-:W-:Y:S01]  /*0740*/  FSETP.GEU.AND P0, PT, |R5|.reuse, 1.469367938527859385e-39, PT ;  /* 0x001000000500780b */ /* 0x040fe20003f0e200 */
[----:B------:R-:W-:Y:S01]  /*0750*/  IMAD.MOV.U32 R12, RZ, RZ, R10 ;  /* 0x000000ffff0c7224 */ /* 0x000fe200078e000a */
[----:B------:R-:W-:Y:S01]  /*0760*/  LOP3.LUT R11, R5, 0x800fffff, RZ, 0xc0, !PT ;  /* 0x800fffff050b7812 */ /* 0x000fe200078ec0ff */
[----:B------:R-:W-:Y:S01]  /*0770*/  IMAD.MOV.U32 R13, RZ, RZ, R5 ;  /* 0x000000ffff0d7224 */ /* 0x000fe200078e0005 */
[----:B------:R-:W-:Y:S01]  /*0780*/  FSETP.GEU.AND P2, PT, |R15|, 1.469367938527859385e-39, PT ;  /* 0x001000000f00780b */ /* 0x000fe20003f4e200 */
[----:B------:R-:W-:Y:S01]  /*0790*/  IMAD.MOV.U32 R16, RZ, RZ, 0x1 ;  /* 0x00000001ff107424 */ /* 0x000fe200078e00ff */
[----:B------:R-:W-:Y:S01]  /*07a0*/  LOP3.LUT R11, R11, 0x3ff00000, RZ, 0xfc, !PT ;  /* 0x3ff000000b0b7812 */ /* 0x000fe200078efcff */
[----:B------:R-:W-:Y:S01]  /*07b0*/  BSSY.RECONVERGENT B1, `(.L_x_8) ;  /* 0x0000051000017945 */ /* 0x000fe20003800200 */
[----:B------:R-:W-:Y:S02]  /*07c0*/  LOP3.LUT R3, R15, 0x7ff00000, RZ, 0xc0, !PT ;  /* 0x7ff000000f037812 */ /* 0x000fe400078ec0ff */
[----:B------:R-:W-:-:S03]  /*07d0*/  LOP3.LUT R24, R5, 0x7ff00000, RZ, 0xc0, !PT ;  /* 0x7ff0000005187812 */ /* 0x000fc600078ec0ff */
[----:B------:R-:W-:Y:S01]  /*07e0*/  @!P0 DMUL R10, R12, 8.98846567431157953865e+307 ;  /* 0x7fe000000c0a8828 */ /* 0x000fe20000000000 */
[----:B------:R-:W-:-:S03]  /*07f0*/  ISETP.GE.U32.AND P1, PT, R3, R24, PT ;  /* 0x000000180300720c */ /* 0x000fc60003f26070 */
[----:B------:R-:W-:Y:S01]  /*0800*/  @!P2 LOP3.LUT R4, R13, 0x7ff00000, RZ, 0xc0, !PT ;  /* 0x7ff000000d04a812 */ /* 0x000fe200078ec0ff */
[----:B------:R-:W-:Y:S01]  /*0810*/  @!P2 IMAD.MOV.U32 R26, RZ, RZ, RZ ;  /* 0x000000ffff1aa224 */ /* 0x000fe200078e00ff */
[----:B------:R-:W0:Y:S02]  /*0820*/  MUFU.RCP64H R17, R11 ;  /* 0x0000000b00117308 */ /* 0x000e240000001800 */
[----:B------:R-:W-:Y:S01]  /*0830*/  @!P2 ISETP.GE.U32.AND P3, PT, R3, R4, PT ;  /* 0x000000040300a20c */ /* 0x000fe20003f66070 */
[----:B------:R-:W-:Y:S01]  /*0840*/  IMAD.MOV.U32 R4, RZ, RZ, 0x1ca00000 ;  /* 0x1ca00000ff047424 */ /* 0x000fe200078e00ff */
[----:B------:R-:W-:-:S04]  /*0850*/  @!P0 LOP3.LUT R24, R11, 0x7ff00000, RZ, 0xc0, !PT ;  /* 0x7ff000000b188812 */ /* 0x000fc800078ec0ff */
[----:B------:R-:W-:-:S04]  /*0860*/  @!P2 SEL R5, R4, 0x63400000, !P3 ;  /* 0x634000000405a807 */ /* 0x000fc80005800000 */
[----:B------:R-:W-:-:S04]  /*0870*/  @!P2 LOP3.LUT R5, R5, 0x80000000, R15, 0xf8, !PT ;  /* 0x800000000505a812 */ /* 0x000fc800078ef80f */
[----:B------:R-:W-:Y:S01]  /*0880*/  @!P2 LOP3.LUT R27, R5, 0x100000, RZ, 0xfc, !PT ;  /* 0x00100000051ba812 */ /* 0x000fe200078efcff */
[----:B0-----:R-:W-:Y:S01]  /*0890*/  DFMA R18, R16, -R10, 1 ;  /* 0x3ff000001012742b */ /* 0x001fe2000000080a */
[----:B------:R-:W-:-:S07]  /*08a0*/  MOV R5, R3 ;  /* 0x0000000300057202 */ /* 0x000fce0000000f00 */
[----:B------:R-:W-:-:S08]  /*08b0*/  DFMA R18, R18, R18, R18 ;  /* 0x000000121212722b */ /* 0x000fd00000000012 */
[----:B------:R-:W-:Y:S01]  /*08c0*/  DFMA R18, R16, R18, R16 ;  /* 0x000000121012722b */ /* 0x000fe20000000010 */
[----:B------:R-:W-:-:S04]  /*08d0*/  SEL R16, R4, 0x63400000, !P1 ;  /* 0x6340000004107807 */ /* 0x000fc80004800000 */
[----:B------:R-:W-:Y:S01]  /*08e0*/  LOP3.LUT R17, R16, 0x800fffff, R15, 0xf8, !PT ;  /* 0x800fffff10117812 */ /* 0x000fe200078ef80f */
[----:B------:R-:W-:Y:S02]  /*08f0*/  IMAD.MOV.U32 R16, RZ, RZ, R14 ;  /* 0x000000ffff107224 */ /* 0x000fe400078e000e */
[----:B------:R-:W-:-:S04]  /*0900*/  DFMA R28, R18, -R10, 1 ;  /* 0x3ff00000121c742b */ /* 0x000fc8000000080a */
[----:B------:R-:W-:-:S04]  /*0910*/  @!P2 DFMA R16, R16, 2, -R26 ;  /* 0x400000001010a82b */ /* 0x000fc8000000081a */
[----:B------:R-:W-:-:S06]  /*0920*/  DFMA R28, R18, R28, R18 ;  /* 0x0000001c121c722b */ /* 0x000fcc0000000012 */
[----:B------:R-:W-:Y:S02]  /*0930*/  @!P2 LOP3.LUT R5, R17, 0x7ff00000, RZ, 0xc0, !PT ;  /* 0x7ff000001105a812 */ /* 0x000fe400078ec0ff */
[----:B------:R-:W-:-:S03]  /*0940*/  DMUL R26, R28, R16 ;  /* 0x000000101c1a7228 */ /* 0x000fc60000000000 */
[----:B------:R-:W-:-:S05]  /*0950*/  VIADD R25, R5, 0xffffffff ;  /* 0xffffffff05197836 */ /* 0x000fca0000000000 */
[----:B------:R-:W-:Y:S01]  /*0960*/  DFMA R18, R26, -R10, R16 ;  /* 0x8000000a1a12722b */ /* 0x000fe20000000010 */
[----:B------:R-:W-:Y:S01]  /*0970*/  ISETP.GT.U32.AND P0, PT, R25, 0x7feffffe, PT ;  /* 0x7feffffe1900780c */ /* 0x000fe20003f04070 */
[----:B------:R-:W-:-:S05]  /*0980*/  VIADD R25, R24, 0xffffffff ;  /* 0xffffffff18197836 */ /* 0x000fca0000000000 */
[----:B------:R-:W-:Y:S01]  /*0990*/  ISETP.GT.U32.OR P0, PT, R25, 0x7feffffe, P0 ;  /* 0x7feffffe1900780c */ /* 0x000fe20000704470 */
[----:B------:R-:W-:-:S12]  /*09a0*/  DFMA R18, R28, R18, R26 ;  /* 0x000000121c12722b */ /* 0x000fd8000000001a */
[----:B------:R-:W-:Y:S05]  /*09b0*/  @P0 BRA `(.L_x_9) ;  /* 0x00000000006c0947 */ /* 0x000fea0003800000 */
[----:B------:R-:W-:-:S04]  /*09c0*/  LOP3.LUT R5, R13, 0x7ff00000, RZ, 0xc0, !PT ;  /* 0x7ff000000d057812 */ /* 0x000fc800078ec0ff */
[CC--:B------:R-:W-:Y:S02]  /*09d0*/  VIADDMNMX R14, R3.reuse, -R5.reuse, 0xb9600000, !PT ;  /* 0xb9600000030e7446 */ /* 0x0c0fe40007800905 */
[----:B------:R-:W-:Y:S02]  /*09e0*/  ISETP.GE.U32.AND P0, PT, R3, R5, PT ;  /* 0x000000050300720c */ /* 0x000fe40003f06070 */
[----:B------:R-:W-:Y:S02]  /*09f0*/  VIMNMX R3, PT, PT, R14, 0x46a00000, PT ;  /* 0x46a000000e037848 */ /* 0x000fe40003fe0100 */
[----:B------:R-:W-:-:S05]  /*0a00*/  SEL R4, R4, 0x63400000, !P0 ;  /* 0x6340000004047807 */ /* 0x000fca0004000000 */
[----:B------:R-:W-:Y:S02]  /*0a10*/  IMAD.IADD R3, R3, 0x1, -R4 ;  /* 0x0000000103037824 */ /* 0x000fe400078e0a04 */
[----:B------:R-:W-:Y:S02]  /*0a20*/  IMAD.MOV.U32 R4, RZ, RZ, RZ ;  /* 0x000000ffff047224 */ /* 0x000fe400078e00ff */
[----:B------:R-:W-:-:S06]  /*0a30*/  VIADD R5, R3, 0x7fe00000 ;  /* 0x7fe0000003057836 */ /* 0x000fcc0000000000 */
[----:B------:R-:W-:-:S10]  /*0a40*/  DMUL R26, R18, R4 ;  /* 0x00000004121a7228 */ /* 0x000fd40000000000 */
[----:B------:R-:W-:-:S13]  /*0a50*/  FSETP.GTU.AND P0, PT, |R27|, 1.469367938527859385e-39, PT ;  /* 0x001000001b00780b */ /* 0x000fda0003f0c200 */
[----:B------:R-:W-:Y:S05]  /*0a60*/  @P0 BRA `(.L_x_10) ;  /* 0x0000000000940947 */ /* 0x000fea0003800000 */
[----:B------:R-:W-:-:S06]  /*0a70*/  DFMA R10, R18, -R10, R16 ;  /* 0x8000000a120a722b */ /* 0x000fcc0000000010 */
[----:B------:R-:W-:-:S04]  /*0a80*/  IMAD.MOV.U32 R10, RZ, RZ, RZ ;  /* 0x000000ffff0a7224 */ /* 0x000fc800078e00ff */
[C---:B------:R-:W-:Y:S02]  /*0a90*/  FSETP.NEU.AND P0, PT, R11.reuse, RZ, PT ;  /* 0x000000ff0b00720b */ /* 0x040fe40003f0d000 */
[----:B------:R-:W-:-:S04]  /*0aa0*/  LOP3.LUT R12, R11, 0x80000000, R13, 0x48, !PT ;  /* 0x800000000b0c7812 */ /* 0x000fc800078e480d */
[----:B------:R-:W-:-:S07]  /*0ab0*/  LOP3.LUT R11, R12, R5, RZ, 0xfc, !PT ;  /* 0x000000050c0b7212 */ /* 0x000fce00078efcff */
[----:B------:R-:W-:Y:S05]  /*0ac0*/  @!P0 BRA `(.L_x_10) ;  /* 0x00000000007c8947 */ /* 0x000fea0003800000 */
[----:B------:R-:W-:Y:S01]  /*0ad0*/  IMAD.MOV R5, RZ, RZ, -R3 ;  /* 0x000000ffff057224 */ /* 0x000fe200078e0a03 */
[----:B------:R-:W-:Y:S01]  /*0ae0*/  DMUL.RP R10, R18, R10 ;  /* 0x0000000a120a7228 */ /* 0x000fe20000008000 */
[----:B------:R-:W-:Y:S01]  /*0af0*/  IMAD.MOV.U32 R4, RZ, RZ, RZ ;  /* 0x000000ffff047224 */ /* 0x000fe200078e00ff */
[----:B------:R-:W-:-:S05]  /*0b00*/  IADD3 R3, PT, PT, -R3, -0x43300000, RZ ;  /* 0xbcd0000003037810 */ /* 0x000fca0007ffe1ff */
[----:B------:R-:W-:-:S10]  /*0b10*/  DFMA R4, R26, -R4, R18 ;  /* 0x800000041a04722b */ /* 0x000fd40000000012 */
[----:B------:R-:W-:Y:S02]  /*0b20*/  FSETP.NEU.AND P0, PT, |R5|, R3, PT ;  /* 0x000000030500720b */ /* 0x000fe40003f0d200 */
[----:B------:R-:W-:Y:S02]  /*0b30*/  LOP3.LUT R3, R11, R12, RZ, 0x3c, !PT ;  /* 0x0000000c0b037212 */ /* 0x000fe400078e3cff */
[----:B------:R-:W-:Y:S02]  /*0b40*/  FSEL R26, R10, R26, !P0 ;  /* 0x0000001a0a1a7208 */ /* 0x000fe40004000000 */
[----:B------:R-:W-:Y:S01]  /*0b50*/  FSEL R27, R3, R27, !P0 ;  /* 0x0000001b031b7208 */ /* 0x000fe20004000000 */
[----:B------:R-:W-:Y:S06]  /*0b60*/  BRA `(.L_x_10) ;  /* 0x0000000000547947 */ /* 0x000fec0003800000 */
.L_x_9:
[----:B------:R-:W-:-:S14]  /*0b70*/  DSETP.NAN.AND P0, PT, R14, R14, PT ;  /* 0x0000000e0e00722a */ /* 0x000fdc0003f08000 */
[----:B------:R-:W-:Y:S05]  /*0b80*/  @P0 BRA `(.L_x_11) ;  /* 0x0000000000440947 */ /* 0x000fea0003800000 */
[----:B------:R-:W-:-:S14]  /*0b90*/  DSETP.NAN.AND P0, PT, R12, R12, PT ;  /* 0x0000000c0c00722a */ /* 0x000fdc0003f08000 */
[----:B------:R-:W-:Y:S05]  /*0ba0*/  @P0 BRA `(.L_x_12) ;  /* 0x0000000000300947 */ /* 0x000fea0003800000 */
[----:B------:R-:W-:Y:S01]  /*0bb0*/  ISETP.NE.AND P0, PT, R5, R24, PT ;  /* 0x000000180500720c */ /* 0x000fe20003f05270 */
[----:B------:R-:W-:Y:S01]  /*0bc0*/  IMAD.MOV.U32 R26, RZ, RZ, 0x0 ;  /* 0x00000000ff1a7424 */ /* 0x000fe200078e00ff */
[----:B------:R-:W-:-:S11]  /*0bd0*/  MOV R27, 0xfff80000 ;  /* 0xfff80000001b7802 */ /* 0x000fd60000000f00 */
[----:B------:R-:W-:Y:S05]  /*0be0*/  @!P0 BRA `(.L_x_10) ;  /* 0x0000000000348947 */ /* 0x000fea0003800000 */
[----:B------:R-:W-:Y:S02]  /*0bf0*/  ISETP.NE.AND P0, PT, R5, 0x7ff00000, PT ;  /* 0x7ff000000500780c */ /* 0x000fe40003f05270 */
[----:B------:R-:W-:Y:S02]  /*0c00*/  LOP3.LUT R27, R15, 0x80000000, R13, 0x48, !PT ;  /* 0x800000000f1b7812 */ /* 0x000fe400078e480d */
[----:B------:R-:W-:-:S13]  /*0c10*/  ISETP.EQ.OR P0, PT, R24, RZ, !P0 ;  /* 0x000000ff1800720c */ /* 0x000fda0004702670 */
[----:B------:R-:W-:Y:S01]  /*0c20*/  @P0 LOP3.LUT R3, R27, 0x7ff00000, RZ, 0xfc, !PT ;  /* 0x7ff000001b030812 */ /* 0x000fe200078efcff */
[----:B------:R-:W-:Y:S02]  /*0c30*/  @!P0 IMAD.MOV.U32 R26, RZ, RZ, RZ ;  /* 0x000000ffff1a8224 */ /* 0x000fe400078e00ff */
[----:B------:R-:W-:Y:S02]  /*0c40*/  @P0 IMAD.MOV.U32 R26, RZ, RZ, RZ ;  /* 0x000000ffff1a0224 */ /* 0x000fe400078e00ff */
[----:B------:R-:W-:Y:S01]  /*0c50*/  @P0 IMAD.MOV.U32 R27, RZ, RZ, R3 ;  /* 0x000000ffff1b0224 */ /* 0x000fe200078e0003 */
[----:B------:R-:W-:Y:S06]  /*0c60*/  BRA `(.L_x_10) ;  /* 0x0000000000147947 */ /* 0x000fec0003800000 */
.L_x_12:
[----:B------:R-:W-:Y:S01]  /*0c70*/  LOP3.LUT R27, R13, 0x80000, RZ, 0xfc, !PT ;  /* 0x000800000d1b7812 */ /* 0x000fe200078efcff */
[----:B------:R-:W-:Y:S01]  /*0c80*/  IMAD.MOV.U32 R26, RZ, RZ, R12 ;  /* 0x000000ffff1a7224 */ /* 0x000fe200078e000c */
[----:B------:R-:W-:Y:S06]  /*0c90*/  BRA `(.L_x_10) ;  /* 0x0000000000087947 */ /* 0x000fec0003800000 */
.L_x_11:
[----:B------:R-:W-:Y:S01]  /*0ca0*/  LOP3.LUT R27, R15, 0x80000, RZ, 0xfc, !PT ;  /* 0x000800000f1b7812 */ /* 0x000fe200078efcff */
[----:B------:R-:W-:-:S07]  /*0cb0*/  IMAD.MOV.U32 R26, RZ, RZ, R14 ;  /* 0x000000ffff1a7224 */ /* 0x000fce00078e000e */
.L_x_10:
[----:B------:R-:W-:Y:S05]  /*0cc0*/  BSYNC.RECONVERGENT B1 ;  /* 0x0000000000017941 */ /* 0x000fea0003800200 */
.L_x_8:
[----:B------:R-:W-:Y:S02]  /*0cd0*/  IMAD.MOV.U32 R4, RZ, RZ, R0 ;  /* 0x000000ffff047224 */ /* 0x000fe400078e0000 */
[----:B------:R-:W-:-:S04]  /*0ce0*/  IMAD.MOV.U32 R5, RZ, RZ, 0x0 ;  /* 0x00000000ff057424 */ /* 0x000fc800078e00ff */
[----:B------:R-:W-:Y:S05]  /*0cf0*/  RET.REL.NODEC R4 `(_Z13vel_update_1DPdS_S_S_S_S_S_S_S_dS_) ;  /* 0xfffffff004c07950 */ /* 0x000fea0003c3ffff */
.L_x_13:
        /* <DEDUP_REMOVED lines=16> */
.L_x_80:


//--------------------- .text._Z13pos_update_1DPdS_S_S_S_S_S_S_S_S_S_S_S_d --------------------------
	.section	.text._Z13pos_update_1DPdS_S_S_S_S_S_S_S_S_S_S_S_d,"ax",@progbits
	.align	128
        .global         _Z13pos_update_1DPdS_S_S_S_S_S_S_S_S_S_S_S_d
        .type           _Z13pos_update_1DPdS_S_S_S_S_S_S_S_S_S_S_S_d,@function
        .size           _Z13pos_update_1DPdS_S_S_S_S_S_S_S_S_S_S_S_d,(.L_x_81 - _Z13pos_update_1DPdS_S_S_S_S_S_S_S_S_S_S_S_d)
        .other          _Z13pos_update_1DPdS_S_S_S_S_S_S_S_S_S_S_S_d,@"STO_CUDA_ENTRY STV_DEFAULT"
_Z13pos_update_1DPdS_S_S_S_S_S_S_S_S_S_S_S_d:
.text._Z13pos_update_1DPdS_S_S_S_S_S_S_S_S_S_S_S_d:
[----:B------:R-:W-:Y:S01]  /*0000*/  LDC R1, c[0x0][0x37c] ;  /* 0x0000df00ff017b82 */ /* 0x000fe20000000800 */
[----:B------:R-:W0:Y:S07]  /*0010*/  S2R R2, SR_TID.X ;  /* 0x0000000000027919 */ /* 0x000e2e0000002100 */
[----:B------:R-:W1:Y:S01]  /*0020*/  LDC.64 R24, c[0x0][0x3e0] ;  /* 0x0000f800ff187b82 */ /* 0x000e620000000a00 */
[----:B------:R-:W0:Y:S01]  /*0030*/  LDCU UR6, c[0x0][0x360] ;  /* 0x00006c00ff0677ac */ /* 0x000e220008000800 */
[----:B------:R-:W0:Y:S01]  /*0040*/  S2R R3, SR_CTAID.X ;  /* 0x0000000000037919 */ /* 0x000e220000002500 */
[----:B------:R-:W2:Y:S05]  /*0050*/  LDCU.64 UR4, c[0x0][0x358] ;  /* 0x00006b00ff0477ac */ /* 0x000eaa0008000a00 */
[----:B------:R-:W3:Y:S08]  /*0060*/  LDC.64 R6, c[0x0][0x398] ;  /* 0x0000e600ff067b82 */ /* 0x000ef00000000a00 */
[----:B------:R-:W4:Y:S01]  /*0070*/  LDC.64 R16, c[0x0][0x380] ;  /* 0x0000e000ff107b82 */ /* 0x000f220000000a00 */
[----:B0-----:R-:W-:-:S04]  /*0080*/  IMAD R2, R3, UR6, R2 ;  /* 0x0000000603027c24 */ /* 0x001fc8000f8e0202 */
[----:B-1----:R-:W-:-:S05]  /*0090*/  IMAD.WIDE R24, R2, 0x8, R24 ;  /* 0x0000000802187825 */ /* 0x002fca00078e0218 */
[----:B--2---:R-:W2:Y:S01]  /*00a0*/  LDG.E.64 R8, desc[UR4][R24.64] ;  /* 0x0000000418087981 */ /* 0x004ea2000c1e1b00 */
[----:B---3--:R-:W-:-:S04]  /*00b0*/  IMAD.WIDE R6, R2, 0x8, R6 ;  /* 0x0000000802067825 */ /* 0x008fc800078e0206 */
[----:B----4-:R-:W-:Y:S02]  /*00c0*/  IMAD.WIDE R16, R2, 0x8, R16 ;  /* 0x0000000802107825 */ /* 0x010fe400078e0210 */
[----:B------:R-:W3:Y:S04]  /*00d0*/  LDG.E.64 R6, desc[UR4][R6.64] ;  /* 0x0000000406067981 */ /* 0x000ee8000c1e1b00 */
[----:B------:R-:W3:Y:S01]  /*00e0*/  LDG.E.64 R14, desc[UR4][R16.64] ;  /* 0x00000004100e7981 */ /* 0x000ee2000c1e1b00 */
[----:B------:R-:W-:Y:S01]  /*00f0*/  IMAD.MOV.U32 R4, RZ, RZ, 0x1 ;  /* 0x00000001ff047424 */ /* 0x000fe200078e00ff */
[----:B------:R-:W-:Y:S01]  /*0100*/  BSSY.RECONVERGENT B0, `(.L_x_14) ;  /* 0x0000019000007945 */ /* 0x000fe20003800200 */
[----:B--2---:R-:W-:-:S06]  /*0110*/  DADD R8, R8, R8 ;  /* 0x0000000008087229 */ /* 0x004fcc0000000008 */
[----:B------:R-:W0:Y:S02]  /*0120*/  MUFU.RCP64H R5, R9 ;  /* 0x0000000900057308 */ /* 0x000e240000001800 */
[----:B0-----:R-:W-:-:S08]  /*0130*/  DFMA R10, -R8, R4, 1 ;  /* 0x3ff00000080a742b */ /* 0x001fd00000000104 */
[----:B------:R-:W-:Y:S02]  /*0140*/  DFMA R12, R10, R10, R10 ;  /* 0x0000000a0a0c722b */ /* 0x000fe4000000000a */
[----:B------:R-:W0:Y:S06]  /*0150*/  LDC.64 R10, c[0x0][0x3e8] ;  /* 0x0000fa00ff0a7b82 */ /* 0x000e2c0000000a00 */
[----:B------:R-:W-:-:S08]  /*0160*/  DFMA R12, R4, R12, R4 ;  /* 0x0000000c040c722b */ /* 0x000fd00000000004 */
[----:B------:R-:W-:-:S08]  /*0170*/  DFMA R4, -R8, R12, 1 ;  /* 0x3ff000000804742b */ /* 0x000fd0000000010c */
[----:B------:R-:W-:Y:S02]  /*0180*/  DFMA R4, R12, R4, R12 ;  /* 0x000000040c04722b */ /* 0x000fe4000000000c */
[-C--:B0-----:R-:W-:Y:S02]  /*0190*/  DMUL R22, R10, R10.reuse ;  /* 0x0000000a0a167228 */ /* 0x081fe40000000000 */
[----:B---3--:R-:W-:-:S06]  /*01a0*/  DFMA R14, R6, R10, R14 ;  /* 0x0000000a060e722b */ /* 0x008fcc000000000e */
[----:B------:R-:W-:Y:S02]  /*01b0*/  DMUL R12, R22, R4 ;  /* 0x00000004160c7228 */ /* 0x000fe40000000000 */
[----:B------:R-:W-:-:S06]  /*01c0*/  FSETP.GEU.AND P1, PT, |R23|, 6.5827683646048100446e-37, PT ;  /* 0x036000001700780b */ /* 0x000fcc0003f2e200 */
[----:B------:R-:W-:-:S08]  /*01d0*/  DFMA R18, -R8, R12, R22 ;  /* 0x0000000c0812722b */ /* 0x000fd00000000116 */
[----:B------:R-:W-:-:S10]  /*01e0*/  DFMA R4, R4, R18, R12 ;  /* 0x000000120404722b */ /* 0x000fd4000000000c */
[----:B------:R-:W-:-:S05]  /*01f0*/  FFMA R0, RZ, R9, R5 ;  /* 0x00000009ff007223 */ /* 0x000fca0000000005 */
[----:B------:R-:W-:-:S13]  /*0200*/  FSETP.GT.AND P0, PT, |R0|, 1.469367938527859385e-39, PT ;  /* 0x001000000000780b */ /* 0x000fda0003f04200 */
[----:B------:R-:W-:Y:S05]  /*0210*/  @P0 BRA P1, `(.L_x_15) ;  /* 0x00000000001c0947 */ /* 0x000fea0000800000 */
[----:B------:R-:W-:Y:S01]  /*0220*/  IMAD.MOV.U32 R10, RZ, RZ, R8 ;  /* 0x000000ffff0a7224 */ /* 0x000fe200078e0008 */
[----:B------:R-:W-:Y:S01]  /*0230*/  MOV R0, 0x270 ;  /* 0x0000027000007802 */ /* 0x000fe20000000f00 */
[----:B------:R-:W-:Y:S02]  /*0240*/  IMAD.MOV.U32 R12, RZ, RZ, R22 ;  /* 0x000000ffff0c7224 */ /* 0x000fe400078e0016 */
[----:B------:R-:W-:-:S07]  /*0250*/  IMAD.MOV.U32 R13, RZ, RZ, R23 ;  /* 0x000000ffff0d7224 */ /* 0x000fce00078e0017 */
[----:B------:R-:W-:Y:S05]  /*0260*/  CALL.REL.NOINC `($__internal_1_$__cuda_sm20_div_rn_f64_full) ;  /* 0x0000000400847944 */ /* 0x000fea0003c00000 */
[----:B------:R-:W-:Y:S02]  /*0270*/  IMAD.MOV.U32 R4, RZ, RZ, R32 ;  /* 0x000000ffff047224 */ /* 0x000fe400078e0020 */
[----:B------:R-:W-:-:S07]  /*0280*/  IMAD.MOV.U32 R5, RZ, RZ, R33 ;  /* 0x000000ffff057224 */ /* 0x000fce00078e0021 */
.L_x_15:
[----:B------:R-:W-:Y:S05]  /*0290*/  BSYNC.RECONVERGENT B0 ;  /* 0x0000000000007941 */ /* 0x000fea0003800200 */
.L_x_14:
[----:B------:R-:W0:Y:S01]  /*02a0*/  LDC.64 R20, c[0x0][0x3b0] ;  /* 0x0000ec00ff147b82 */ /* 0x000e220000000a00 */
[----:B------:R-:W1:Y:S07]  /*02b0*/  LDCU.64 UR6, c[0x0][0x3e8] ;  /* 0x00007d00ff0677ac */ /* 0x000e6e0008000a00 */
[----:B------:R-:W2:Y:S08]  /*02c0*/  LDC.64 R10, c[0x0][0x3a0] ;  /* 0x0000e800ff0a7b82 */ /* 0x000eb00000000a00 */
[----:B------:R-:W3:Y:S01]  /*02d0*/  LDC.64 R18, c[0x0][0x388] ;  /* 0x0000e200ff127b82 */ /* 0x000ee20000000a00 */
[----:B0-----:R-:W-:-:S05]  /*02e0*/  IMAD.WIDE R20, R2, 0x8, R20 ;  /* 0x0000000802147825 */ /* 0x001fca00078e0214 */
[----:B------:R-:W4:Y:S01]  /*02f0*/  LDG.E.64 R6, desc[UR4][R20.64] ;  /* 0x0000000414067981 */ /* 0x000f22000c1e1b00 */
[----:B--2---:R-:W-:-:S04]  /*0300*/  IMAD.WIDE R10, R2, 0x8, R10 ;  /* 0x00000008020a7825 */ /* 0x004fc800078e020a */
[----:B---3--:R-:W-:Y:S01]  /*0310*/  IMAD.WIDE R18, R2, 0x8, R18 ;  /* 0x0000000802127825 */ /* 0x008fe200078e0212 */
[----:B----4-:R-:W-:-:S07]  /*0320*/  DFMA R14, R6, R4, R14 ;  /* 0x00000004060e722b */ /* 0x010fce000000000e */
[----:B------:R1:W-:Y:S04]  /*0330*/  STG.E.64 desc[UR4][R16.64], R14 ;  /* 0x0000000e10007986 */ /* 0x0003e8000c101b04 */
[----:B------:R-:W2:Y:S04]  /*0340*/  LDG.E.64 R8, desc[UR4][R24.64] ;  /* 0x0000000418087981 */ /* 0x000ea8000c1e1b00 */
[----:B------:R-:W1:Y:S04]  /*0350*/  LDG.E.64 R10, desc[UR4][R10.64] ;  /* 0x000000040a0a7981 */ /* 0x000e68000c1e1b00 */
[----:B------:R-:W1:Y:S01]  /*0360*/  LDG.E.64 R6, desc[UR4][R18.64] ;  /* 0x0000000412067981 */ /* 0x000e62000c1e1b00 */
[----:B------:R-:W-:Y:S01]  /*0370*/  MOV R4, 0x1 ;  /* 0x0000000100047802 */ /* 0x000fe20000000f00 */
[----:B------:R-:W-:Y:S01]  /*0380*/  BSSY.RECONVERGENT B0, `(.L_x_16) ;  /* 0x0000017000007945 */ /* 0x000fe20003800200 */
[----:B------:R-:W-:Y:S01]  /*0390*/  FSETP.GEU.AND P1, PT, |R23|, 6.5827683646048100446e-37, PT ;  /* 0x036000001700780b */ /* 0x000fe20003f2e200 */
[----:B--2---:R-:W-:-:S06]  /*03a0*/  DADD R8, R8, R8 ;  /* 0x0000000008087229 */ /* 0x004fcc0000000008 */
[----:B------:R-:W0:Y:S01]  /*03b0*/  MUFU.RCP64H R5, R9 ;  /* 0x0000000900057308 */ /* 0x000e220000001800 */
[----:B-1----:R-:W-:Y:S02]  /*03c0*/  DFMA R16, R10, UR6, R6 ;  /* 0x000000060a107c2b */ /* 0x002fe40008000006 */
[----:B0-----:R-:W-:-:S08]  /*03d0*/  DFMA R12, -R8, R4, 1 ;  /* 0x3ff00000080c742b */ /* 0x001fd00000000104 */
[----:B------:R-:W-:-:S08]  /*03e0*/  DFMA R12, R12, R12, R12 ;  /* 0x0000000c0c0c722b */ /* 0x000fd0000000000c */
[----:B------:R-:W-:-:S08]  /*03f0*/  DFMA R12, R4, R12, R4 ;  /* 0x0000000c040c722b */ /* 0x000fd00000000004 */
[----:B------:R-:W-:-:S08]  /*0400*/  DFMA R4, -R8, R12, 1 ;  /* 0x3ff000000804742b */ /* 0x000fd0000000010c */
[----:B------:R-:W-:-:S08]  /*0410*/  DFMA R4, R12, R4, R12 ;  /* 0x000000040c04722b */ /* 0x000fd0000000000c */
[----:B------:R-:W-:-:S08]  /*0420*/  DMUL R12, R22, R4 ;  /* 0x00000004160c7228 */ /* 0x000fd00000000000 */
        /* <DEDUP_REMOVED lines=12> */
.L_x_17:
[----:B------:R-:W-:Y:S05]  /*04f0*/  BSYNC.RECONVERGENT B0 ;  /* 0x0000000000007941 */ /* 0x000fea0003800200 */
.L_x_16:
[----:B------:R-:W0:Y:S08]  /*0500*/  LDC.64 R14, c[0x0][0x3b8] ;  /* 0x0000ee00ff0e7b82 */ /* 0x000e300000000a00 */
[----:B------:R-:W1:Y:S01]  /*0510*/  LDC.64 R28, c[0x0][0x390] ;  /* 0x0000e400ff1c7b82 */ /* 0x000e620000000a00 */
[----:B------:R-:W-:Y:S01]  /*0520*/  MOV R10, 0x1 ;  /* 0x00000001000a7802 */ /* 0x000fe20000000f00 */
[----:B------:R-:W2:Y:S01]  /*0530*/  LDCU.64 UR6, c[0x0][0x3e8] ;  /* 0x00007d00ff0677ac */ /* 0x000ea20008000a00 */
[----:B0-----:R-:W-:-:S05]  /*0540*/  IMAD.WIDE R14, R2, 0x8, R14 ;  /* 0x00000008020e7825 */ /* 0x001fca00078e020e */
[----:B------:R-:W3:Y:S01]  /*0550*/  LDG.E.64 R6, desc[UR4][R14.64] ;  /* 0x000000040e067981 */ /* 0x000ee2000c1e1b00 */
[C---:B-1----:R-:W-:Y:S01]  /*0560*/  IMAD.WIDE R28, R2.reuse, 0x8, R28 ;  /* 0x00000008021c7825 */ /* 0x042fe200078e021c */
[----:B---3--:R-:W-:Y:S01]  /*0570*/  DFMA R4, R6, R4, R16 ;  /* 0x000000040604722b */ /* 0x008fe20000000010 */
[----:B------:R-:W0:Y:S06]  /*0580*/  LDC.64 R6, c[0x0][0x3a8] ;  /* 0x0000ea00ff067b82 */ /* 0x000e2c0000000a00 */
[----:B------:R1:W-:Y:S04]  /*0590*/  STG.E.64 desc[UR4][R18.64], R4 ;  /* 0x0000000412007986 */ /* 0x0003e8000c101b04 */
[----:B------:R-:W3:Y:S04]  /*05a0*/  LDG.E.64 R8, desc[UR4][R24.64] ;  /* 0x0000000418087981 */ /* 0x000ee8000c1e1b00 */
[----:B------:R-:W2:Y:S01]  /*05b0*/  LDG.E.64 R16, desc[UR4][R28.64] ;  /* 0x000000041c107981 */ /* 0x000ea2000c1e1b00 */
[----:B0-----:R-:W-:-:S06]  /*05c0*/  IMAD.WIDE R6, R2, 0x8, R6 ;  /* 0x0000000802067825 */ /* 0x001fcc00078e0206 */
[----:B------:R-:W2:Y:S01]  /*05d0*/  LDG.E.64 R6, desc[UR4][R6.64] ;  /* 0x0000000406067981 */ /* 0x000ea2000c1e1b00 */
[----:B------:R-:W-:Y:S01]  /*05e0*/  FSETP.GEU.AND P1, PT, |R23|, 6.5827683646048100446e-37, PT ;  /* 0x036000001700780b */ /* 0x000fe20003f2e200 */
[----:B------:R-:W-:Y:S01]  /*05f0*/  BSSY.RECONVERGENT B0, `(.L_x_18) ;  /* 0x0000016000007945 */ /* 0x000fe20003800200 */
[----:B---3--:R-:W-:-:S06]  /*0600*/  DADD R8, R8, R8 ;  /* 0x0000000008087229 */ /* 0x008fcc0000000008 */
[----:B------:R-:W1:Y:S02]  /*0610*/  MUFU.RCP64H R11, R9 ;  /* 0x00000009000b7308 */ /* 0x000e640000001800 */
[----:B-1----:R-:W-:-:S08]  /*0620*/  DFMA R4, -R8, R10, 1 ;  /* 0x3ff000000804742b */ /* 0x002fd0000000010a */
        /* <DEDUP_REMOVED lines=8> */
[----:B------:R-:W-:Y:S01]  /*06b0*/  FSETP.GT.AND P0, PT, |R0|, 1.469367938527859385e-39, PT ;  /* 0x001000000000780b */ /* 0x000fe20003f04200 */
[----:B--2---:R-:W-:-:S12]  /*06c0*/  DFMA R16, R6, UR6, R16 ;  /* 0x0000000606107c2b */ /* 0x004fd80008000010 */
        /* <DEDUP_REMOVED lines=8> */
.L_x_19:
[----:B------:R-:W-:Y:S05]  /*0750*/  BSYNC.RECONVERGENT B0 ;  /* 0x0000000000007941 */ /* 0x000fea0003800200 */
.L_x_18:
[----:B------:R-:W0:Y:S08]  /*0760*/  LDC.64 R6, c[0x0][0x3c0] ;  /* 0x0000f000ff067b82 */ /* 0x000e300000000a00 */
[----:B------:R-:W1:Y:S08]  /*0770*/  LDC.64 R10, c[0x0][0x3d0] ;  /* 0x0000f400ff0a7b82 */ /* 0x000e700000000a00 */
[----:B------:R-:W2:Y:S01]  /*0780*/  LDC.64 R12, c[0x0][0x3d8] ;  /* 0x0000f600ff0c7b82 */ /* 0x000ea20000000a00 */
[----:B0-----:R-:W-:-:S05]  /*0790*/  IMAD.WIDE R6, R2, 0x8, R6 ;  /* 0x0000000802067825 */ /* 0x001fca00078e0206 */
[----:B------:R-:W3:Y:S02]  /*07a0*/  LDG.E.64 R8, desc[UR4][R6.64] ;  /* 0x0000000406087981 */ /* 0x000ee4000c1e1b00 */
[----:B---3--:R-:W-:Y:S01]  /*07b0*/  DFMA R8, R8, R4, R16 ;  /* 0x000000040808722b */ /* 0x008fe20000000010 */
[----:B------:R-:W0:Y:S06]  /*07c0*/  LDC.64 R4, c[0x0][0x3c8] ;  /* 0x0000f200ff047b82 */ /* 0x000e2c0000000a00 */
[----:B------:R-:W-:Y:S04]  /*07d0*/  STG.E.64 desc[UR4][R28.64], R8 ;  /* 0x000000081c007986 */ /* 0x000fe8000c101b04 */
[----:B------:R-:W3:Y:S01]  /*07e0*/  LDG.E.64 R20, desc[UR4][R20.64] ;  /* 0x0000000414147981 */ /* 0x000ee2000c1e1b00 */
[----:B0-----:R-:W-:-:S05]  /*07f0*/  IMAD.WIDE R4, R2, 0x8, R4 ;  /* 0x0000000802047825 */ /* 0x001fca00078e0204 */
[----:B---3--:R-:W-:Y:S04]  /*0800*/  STG.E.64 desc[UR4][R4.64], R20 ;  /* 0x0000001404007986 */ /* 0x008fe8000c101b04 */
[----:B------:R-:W3:Y:S01]  /*0810*/  LDG.E.64 R14, desc[UR4][R14.64] ;  /* 0x000000040e0e7981 */ /* 0x000ee2000c1e1b00 */
[----:B-1----:R-:W-:-:S05]  /*0820*/  IMAD.WIDE R10, R2, 0x8, R10 ;  /* 0x00000008020a7825 */ /* 0x002fca00078e020a */
[----:B---3--:R-:W-:Y:S04]  /*0830*/  STG.E.64 desc[UR4][R10.64], R14 ;  /* 0x0000000e0a007986 */ /* 0x008fe8000c101b04 */
[----:B------:R-:W3:Y:S01]  /*0840*/  LDG.E.64 R6, desc[UR4][R6.64] ;  /* 0x0000000406067981 */ /* 0x000ee2000c1e1b00 */
[----:B--2---:R-:W-:-:S05]  /*0850*/  IMAD.WIDE R2, R2, 0x8, R12 ;  /* 0x0000000802027825 */ /* 0x004fca00078e020c */
[----:B---3--:R-:W-:Y:S01]  /*0860*/  STG.E.64 desc[UR4][R2.64], R6 ;  /* 0x0000000602007986 */ /* 0x008fe2000c101b04 */
[----:B------:R-:W-:Y:S05]  /*0870*/  EXIT ;  /* 0x000000000000794d */ /* 0x000fea0003800000 */
        .weak           $__internal_1_$__cuda_sm20_div_rn_f64_full
        .type           $__internal_1_$__cuda_sm20_div_rn_f64_full,@function
        .size           $__internal_1_$__cuda_sm20_div_rn_f64_full,(.L_x_81 - $__internal_1_$__cuda_sm20_div_rn_f64_full)
$__internal_1_$__cuda_sm20_div_rn_f64_full:
[----:B------:R-:W-:Y:S01]  /*0880*/  FSETP.GEU.AND P2, PT, |R13|, 1.469367938527859385e-39, PT ;  /* 0x001000000d00780b */ /* 0x000fe20003f4e200 */
[----:B------:R-:W-:Y:S01]  /*0890*/  IMAD.MOV.U32 R6, RZ, RZ, R12 ;  /* 0x000000ffff067224 */ /* 0x000fe200078e000c */
[C---:B------:R-:W-:Y:S01]  /*08a0*/  FSETP.GEU.AND P0, PT, |R9|.reuse, 1.469367938527859385e-39, PT ;  /* 0x001000000900780b */ /* 0x040fe20003f0e200 */
[----:B------:R-:W-:Y:S01]  /*08b0*/  IMAD.MOV.U32 R30, RZ, RZ, 0x1 ;  /* 0x00000001ff1e7424 */ /* 0x000fe200078e00ff */
[----:B------:R-:W-:Y:S01]  /*08c0*/  MOV R8, R10 ;  /* 0x0000000a00087202 */ /* 0x000fe20000000f00 */
[----:B------:R-:W-:Y:S01]  /*08d0*/  BSSY.RECONVERGENT B1, `(.L_x_20) ;  /* 0x0000052000017945 */ /* 0x000fe20003800200 */
[----:B------:R-:W-:Y:S02]  /*08e0*/  LOP3.LUT R11, R9, 0x800fffff, RZ, 0xc0, !PT ;  /* 0x800fffff090b7812 */ /* 0x000fe400078ec0ff */
[----:B------:R-:W-:Y:S02]  /*08f0*/  LOP3.LUT R3, R13, 0x7ff00000, RZ, 0xc0, !PT ;  /* 0x7ff000000d037812 */ /* 0x000fe400078ec0ff */
[----:B------:R-:W-:-:S02]  /*0900*/  LOP3.LUT R11, R11, 0x3ff00000, RZ, 0xfc, !PT ;  /* 0x3ff000000b0b7812 */ /* 0x000fc400078efcff */
[C---:B------:R-:W-:Y:S01]  /*0910*/  LOP3.LUT R26, R9.reuse, 0x7ff00000, RZ, 0xc0, !PT ;  /* 0x7ff00000091a7812 */ /* 0x040fe200078ec0ff */
[----:B------:R-:W-:Y:S01]  /*0920*/  @!P2 IMAD.MOV.U32 R32, RZ, RZ, RZ ;  /* 0x000000ffff20a224 */ /* 0x000fe200078e00ff */
[----:B------:R-:W-:Y:S01]  /*0930*/  @!P2 LOP3.LUT R4, R9, 0x7ff00000, RZ, 0xc0, !PT ;  /* 0x7ff000000904a812 */ /* 0x000fe200078ec0ff */
[----:B------:R-:W-:Y:S01]  /*0940*/  @!P0 DMUL R10, R8, 8.98846567431157953865e+307 ;  /* 0x7fe00000080a8828 */ /* 0x000fe20000000000 */
[C---:B------:R-:W-:Y:S02]  /*0950*/  ISETP.GE.U32.AND P1, PT, R3.reuse, R26, PT ;  /* 0x0000001a0300720c */ /* 0x040fe40003f26070 */
[----:B------:R-:W-:Y:S01]  /*0960*/  @!P2 ISETP.GE.U32.AND P3, PT, R3, R4, PT ;  /* 0x000000040300a20c */ /* 0x000fe20003f66070 */
[----:B------:R-:W-:Y:S02]  /*0970*/  IMAD.MOV.U32 R4, RZ, RZ, 0x1ca00000 ;  /* 0x1ca00000ff047424 */ /* 0x000fe400078e00ff */
[----:B------:R-:W0:Y:S03]  /*0980*/  MUFU.RCP64H R31, R11 ;  /* 0x0000000b001f7308 */ /* 0x000e260000001800 */
[----:B------:R-:W-:-:S02]  /*0990*/  @!P2 SEL R5, R4, 0x63400000, !P3 ;  /* 0x634000000405a807 */ /* 0x000fc40005800000 */
[----:B------:R-:W-:Y:S02]  /*09a0*/  SEL R7, R4, 0x63400000, !P1 ;  /* 0x6340000004077807 */ /* 0x000fe40004800000 */
[--C-:B------:R-:W-:Y:S02]  /*09b0*/  @!P2 LOP3.LUT R5, R5, 0x80000000, R13.reuse, 0xf8, !PT ;  /* 0x800000000505a812 */ /* 0x100fe400078ef80d */
[----:B------:R-:W-:Y:S02]  /*09c0*/  LOP3.LUT R7, R7, 0x800fffff, R13, 0xf8, !PT ;  /* 0x800fffff07077812 */ /* 0x000fe400078ef80d */
[----:B------:R-:W-:Y:S01]  /*09d0*/  @!P2 LOP3.LUT R33, R5, 0x100000, RZ, 0xfc, !PT ;  /* 0x001000000521a812 */ /* 0x000fe200078efcff */
[----:B------:R-:W-:Y:S01]  /*09e0*/  IMAD.MOV.U32 R5, RZ, RZ, R3 ;  /* 0x000000ffff057224 */ /* 0x000fe200078e0003 */
[----:B------:R-:W-:-:S04]  /*09f0*/  @!P0 LOP3.LUT R26, R11, 0x7ff00000, RZ, 0xc0, !PT ;  /* 0x7ff000000b1a8812 */ /* 0x000fc800078ec0ff */
[----:B------:R-:W-:Y:S02]  /*0a00*/  @!P2 DFMA R6, R6, 2, -R32 ;  /* 0x400000000606a82b */ /* 0x000fe40000000820 */
[----:B0-----:R-:W-:-:S08]  /*0a10*/  DFMA R32, R30, -R10, 1 ;  /* 0x3ff000001e20742b */ /* 0x001fd0000000080a */
[----:B------:R-:W-:Y:S01]  /*0a20*/  DFMA R32, R32, R32, R32 ;  /* 0x000000202020722b */ /* 0x000fe20000000020 */
[----:B------:R-:W-:-:S04]  /*0a30*/  @!P2 LOP3.LUT R5, R7, 0x7ff00000, RZ, 0xc0, !PT ;  /* 0x7ff000000705a812 */ /* 0x000fc800078ec0ff */
[----:B------:R-:W-:-:S03]  /*0a40*/  IADD3 R27, PT, PT, R5, -0x1, RZ ;  /* 0xffffffff051b7810 */ /* 0x000fc60007ffe0ff */
[----:B------:R-:W-:Y:S01]  /*0a50*/  DFMA R30, R30, R32, R30 ;  /* 0x000000201e1e722b */ /* 0x000fe2000000001e */
[----:B------:R-:W-:Y:S01]  /*0a60*/  ISETP.GT.U32.AND P0, PT, R27, 0x7feffffe, PT ;  /* 0x7feffffe1b00780c */ /* 0x000fe20003f04070 */
[----:B------:R-:W-:-:S05]  /*0a70*/  VIADD R27, R26, 0xffffffff ;  /* 0xffffffff1a1b7836 */ /* 0x000fca0000000000 */
[----:B------:R-:W-:Y:S01]  /*0a80*/  ISETP.GT.U32.OR P0, PT, R27, 0x7feffffe, P0 ;  /* 0x7feffffe1b00780c */ /* 0x000fe20000704470 */
[----:B------:R-:W-:-:S08]  /*0a90*/  DFMA R34, R30, -R10, 1 ;  /* 0x3ff000001e22742b */ /* 0x000fd0000000080a */
[----:B------:R-:W-:-:S08]  /*0aa0*/  DFMA R34, R30, R34, R30 ;  /* 0x000000221e22722b */ /* 0x000fd0000000001e */
[----:B------:R-:W-:-:S08]  /*0ab0*/  DMUL R32, R34, R6 ;  /* 0x0000000622207228 */ /* 0x000fd00000000000 */
[----:B------:R-:W-:-:S08]  /*0ac0*/  DFMA R30, R32, -R10, R6 ;  /* 0x8000000a201e722b */ /* 0x000fd00000000006 */
[----:B------:R-:W-:Y:S01]  /*0ad0*/  DFMA R30, R34, R30, R32 ;  /* 0x0000001e221e722b */ /* 0x000fe20000000020 */
[----:B------:R-:W-:Y:S10]  /*0ae0*/  @P0 BRA `(.L_x_21) ;  /* 0x00000000006c0947 */ /* 0x000ff40003800000 */
[----:B------:R-:W-:-:S04]  /*0af0*/  LOP3.LUT R12, R9, 0x7ff00000, RZ, 0xc0, !PT ;  /* 0x7ff00000090c7812 */ /* 0x000fc800078ec0ff */
[CC--:B------:R-:W-:Y:S02]  /*0b00*/  VIADDMNMX R5, R3.reuse, -R12.reuse, 0xb9600000, !PT ;  /* 0xb960000003057446 */ /* 0x0c0fe4000780090c */
[----:B------:R-:W-:Y:S01]  /*0b10*/  ISETP.GE.U32.AND P0, PT, R3, R12, PT ;  /* 0x0000000c0300720c */ /* 0x000fe20003f06070 */
[----:B------:R-:W-:Y:S01]  /*0b20*/  IMAD.MOV.U32 R12, RZ, RZ, RZ ;  /* 0x000000ffff0c7224 */ /* 0x000fe200078e00ff */
[----:B------:R-:W-:Y:S02]  /*0b30*/  VIMNMX R5, PT, PT, R5, 0x46a00000, PT ;  /* 0x46a0000005057848 */ /* 0x000fe40003fe0100 */
[----:B------:R-:W-:-:S05]  /*0b40*/  SEL R4, R4, 0x63400000, !P0 ;  /* 0x6340000004047807 */ /* 0x000fca0004000000 */
[----:B------:R-:W-:-:S04]  /*0b50*/  IMAD.IADD R4, R5, 0x1, -R4 ;  /* 0x0000000105047824 */ /* 0x000fc800078e0a04 */
[----:B------:R-:W-:-:S06]  /*0b60*/  VIADD R13, R4, 0x7fe00000 ;  /* 0x7fe00000040d7836 */ /* 0x000fcc0000000000 */
[----:B------:R-:W-:-:S10]  /*0b70*/  DMUL R32, R30, R12 ;  /* 0x0000000c1e207228 */ /* 0x000fd40000000000 */
[----:B------:R-:W-:-:S13]  /*0b80*/  FSETP.GTU.AND P0, PT, |R33|, 1.469367938527859385e-39, PT ;  /* 0x001000002100780b */ /* 0x000fda0003f0c200 */
[----:B------:R-:W-:Y:S05]  /*0b90*/  @P0 BRA `(.L_x_22) ;  /* 0x0000000000940947 */ /* 0x000fea0003800000 */
[----:B------:R-:W-:Y:S01]  /*0ba0*/  DFMA R6, R30, -R10, R6 ;  /* 0x8000000a1e06722b */ /* 0x000fe20000000006 */
[----:B------:R-:W-:-:S09]  /*0bb0*/  IMAD.MOV.U32 R12, RZ, RZ, RZ ;  /* 0x000000ffff0c7224 */ /* 0x000fd200078e00ff */
[C---:B------:R-:W-:Y:S02]  /*0bc0*/  FSETP.NEU.AND P0, PT, R7.reuse, RZ, PT ;  /* 0x000000ff0700720b */ /* 0x040fe40003f0d000 */
[----:B------:R-:W-:-:S04]  /*0bd0*/  LOP3.LUT R8, R7, 0x80000000, R9, 0x48, !PT ;  /* 0x8000000007087812 */ /* 0x000fc800078e4809 */
[----:B------:R-:W-:-:S07]  /*0be0*/  LOP3.LUT R13, R8, R13, RZ, 0xfc, !PT ;  /* 0x0000000d080d7212 */ /* 0x000fce00078efcff */
[----:B------:R-:W-:Y:S05]  /*0bf0*/  @!P0 BRA `(.L_x_22) ;  /* 0x00000000007c8947 */ /* 0x000fea0003800000 */
[C---:B------:R-:W-:Y:S01]  /*0c00*/  IADD3 R7, PT, PT, -R4.reuse, RZ, RZ ;  /* 0x000000ff04077210 */ /* 0x040fe20007ffe1ff */
[----:B------:R-:W-:Y:S01]  /*0c10*/  IMAD.MOV.U32 R6, RZ, RZ, RZ ;  /* 0x000000ffff067224 */ /* 0x000fe200078e00ff */
[----:B------:R-:W-:-:S05]  /*0c20*/  IADD3 R3, PT, PT, -R4, -0x43300000, RZ ;  /* 0xbcd0000004037810 */ /* 0x000fca0007ffe1ff */
[----:B------:R-:W-:Y:S02]  /*0c30*/  DFMA R6, R32, -R6, R30 ;  /* 0x800000062006722b */ /* 0x000fe4000000001e */
[----:B------:R-:W-:-:S08]  /*0c40*/  DMUL.RP R30, R30, R12 ;  /* 0x0000000c1e1e7228 */ /* 0x000fd00000008000 */
[----:B------:R-:W-:Y:S02]  /*0c50*/  FSETP.NEU.AND P0, PT, |R7|, R3, PT ;  /* 0x000000030700720b */ /* 0x000fe40003f0d200 */
[----:B------:R-:W-:Y:S02]  /*0c60*/  LOP3.LUT R3, R31, R8, RZ, 0x3c, !PT ;  /* 0x000000081f037212 */ /* 0x000fe400078e3cff */
[----:B------:R-:W-:Y:S02]  /*0c70*/  FSEL R32, R30, R32, !P0 ;  /* 0x000000201e207208 */ /* 0x000fe40004000000 */
[----:B------:R-:W-:Y:S01]  /*0c80*/  FSEL R33, R3, R33, !P0 ;  /* 0x0000002103217208 */ /* 0x000fe20004000000 */
[----:B------:R-:W-:Y:S06]  /*0c90*/  BRA `(.L_x_22) ;  /* 0x0000000000547947 */ /* 0x000fec0003800000 */
.L_x_21:
[----:B------:R-:W-:-:S14]  /*0ca0*/  DSETP.NAN.AND P0, PT, R12, R12, PT ;  /* 0x0000000c0c00722a */ /* 0x000fdc0003f08000 */
[----:B------:R-:W-:Y:S05]  /*0cb0*/  @P0 BRA `(.L_x_23) ;  /* 0x0000000000440947 */ /* 0x000fea0003800000 */
[----:B------:R-:W-:-:S14]  /*0cc0*/  DSETP.NAN.AND P0, PT, R8, R8, PT ;  /* 0x000000080800722a */ /* 0x000fdc0003f08000 */
[----:B------:R-:W-:Y:S05]  /*0cd0*/  @P0 BRA `(.L_x_24) ;  /* 0x0000000000300947 */ /* 0x000fea0003800000 */
[----:B------:R-:W-:Y:S01]  /*0ce0*/  ISETP.NE.AND P0, PT, R5, R26, PT ;  /* 0x0000001a0500720c */ /* 0x000fe20003f05270 */
[----:B------:R-:W-:Y:S02]  /*0cf0*/  IMAD.MOV.U32 R32, RZ, RZ, 0x0 ;  /* 0x00000000ff207424 */ /* 0x000fe400078e00ff */
[----:B------:R-:W-:-:S10]  /*0d00*/  IMAD.MOV.U32 R33, RZ, RZ, -0x80000 ;  /* 0xfff80000ff217424 */ /* 0x000fd400078e00ff */
[----:B------:R-:W-:Y:S05]  /*0d10*/  @!P0 BRA `(.L_x_22) ;  /* 0x0000000000348947 */ /* 0x000fea0003800000 */
[----:B------:R-:W-:Y:S02]  /*0d20*/  ISETP.NE.AND P0, PT, R5, 0x7ff00000, PT ;  /* 0x7ff000000500780c */ /* 0x000fe40003f05270 */
[----:B------:R-:W-:Y:S02]  /*0d30*/  LOP3.LUT R33, R13, 0x80000000, R9, 0x48, !PT ;  /* 0x800000000d217812 */ /* 0x000fe400078e4809 */
[----:B------:R-:W-:-:S13]  /*0d40*/  ISETP.EQ.OR P0, PT, R26, RZ, !P0 ;  /* 0x000000ff1a00720c */ /* 0x000fda0004702670 */
[----:B------:R-:W-:Y:S01]  /*0d50*/  @P0 LOP3.LUT R3, R33, 0x7ff00000, RZ, 0xfc, !PT ;  /* 0x7ff0000021030812 */ /* 0x000fe200078efcff */
[----:B------:R-:W-:Y:S02]  /*0d60*/  @!P0 IMAD.MOV.U32 R32, RZ, RZ, RZ ;  /* 0x000000ffff208224 */ /* 0x000fe400078e00ff */
[----:B------:R-:W-:Y:S01]  /*0d70*/  @P0 IMAD.MOV.U32 R32, RZ, RZ, RZ ;  /* 0x000000ffff200224 */ /* 0x000fe200078e00ff */
[----:B------:R-:W-:Y:S01]  /*0d80*/  @P0 MOV R33, R3 ;  /* 0x0000000300210202 */ /* 0x000fe20000000f00 */
[----:B------:R-:W-:Y:S06]  /*0d90*/  BRA `(.L_x_22) ;  /* 0x0000000000147947 */ /* 0x000fec0003800000 */
.L_x_24:
[----:B------:R-:W-:Y:S01]  /*0da0*/  LOP3.LUT R33, R9, 0x80000, RZ, 0xfc, !PT ;  /* 0x0008000009217812 */ /* 0x000fe200078efcff */
[----:B------:R-:W-:Y:S01]  /*0db0*/  IMAD.MOV.U32 R32, RZ, RZ, R8 ;  /* 0x000000ffff207224 */ /* 0x000fe200078e0008 */
[----:B------:R-:W-:Y:S06]  /*0dc0*/  BRA `(.L_x_22) ;  /* 0x0000000000087947 */ /* 0x000fec0003800000 */
.L_x_23:
[----:B------:R-:W-:Y:S01]  /*0dd0*/  LOP3.LUT R33, R13, 0x80000, RZ, 0xfc, !PT ;  /* 0x000800000d217812 */ /* 0x000fe200078efcff */
[----:B------:R-:W-:-:S07]  /*0de0*/  IMAD.MOV.U32 R32, RZ, RZ, R12 ;  /* 0x000000ffff207224 */ /* 0x000fce00078e000c */
.L_x_22:
[----:B------:R-:W-:Y:S05]  /*0df0*/  BSYNC.RECONVERGENT B1 ;  /* 0x0000000000017941 */ /* 0x000fea0003800200 */
.L_x_20:
[----:B------:R-:W-:Y:S02]  /*0e00*/  IMAD.MOV.U32 R4, RZ, RZ, R0 ;  /* 0x000000ffff047224 */ /* 0x000fe400078e0000 */
[----:B------:R-:W-:-:S04]  /*0e10*/  IMAD.MOV.U32 R5, RZ, RZ, 0x0 ;  /* 0x00000000ff057424 */ /* 0x000fc800078e00ff */
[----:B------:R-:W-:Y:S05]  /*0e20*/  RET.REL.NODEC R4 `(_Z13pos_update_1DPdS_S_S_S_S_S_S_S_S_S_S_S_d) ;  /* 0xfffffff004747950 */ /* 0x000fea0003c3ffff */
.L_x_25:
        /* <DEDUP_REMOVED lines=13> */
.L_x_81:


//--------------------- .text._Z15Force_update_1DPdS_S_S_S_S_S_S_S_S_S_S_ddj --------------------------
	.section	.text._Z15Force_update_1DPdS_S_S_S_S_S_S_S_S_S_S_ddj,"ax",@progbits
	.align	128
        .global         _Z15Force_update_1DPdS_S_S_S_S_S_S_S_S_S_S_ddj
        .type           _Z15Force_update_1DPdS_S_S_S_S_S_S_S_S_S_S_ddj,@function
        .size           _Z15Force_update_1DPdS_S_S_S_S_S_S_S_S_S_S_ddj,(.L_x_84 - _Z15Force_update_1DPdS_S_S_S_S_S_S_S_S_S_S_ddj)
        .other          _Z15Force_update_1DPdS_S_S_S_S_S_S_S_S_S_S_ddj,@"STO_CUDA_ENTRY STV_DEFAULT"
_Z15Force_update_1DPdS_S_S_S_S_S_S_S_S_S_S_ddj:
.text._Z15Force_update_1DPdS_S_S_S_S_S_S_S_S_S_S_ddj:
[----:B------:R-:W0:Y:S01]  /*0000*/  LDC R1, c[0x0][0x37c] ;  /* 0x0000df00ff017b82 */ /* 0x000e220000000800 */
[----:B------:R-:W1:Y:S01]  /*0010*/  LDCU UR5, c[0x0][0x3f0] ;  /* 0x00007e00ff0577ac */ /* 0x000e620008000800 */
[----:B------:R-:W2:Y:S06]  /*0020*/  S2R R45, SR_TID.X ;  /* 0x00000000002d7919 */ /* 0x000eac0000002100 */
[----:B------:R-:W2:Y:S01]  /*0030*/  S2UR UR4, SR_CTAID.X ;  /* 0x00000000000479c3 */ /* 0x000ea20000002500 */
[----:B------:R-:W-:Y:S01]  /*0040*/  CS2R R36, SRZ ;  /* 0x0000000000247805 */ /* 0x000fe2000001ff00 */
[----:B------:R-:W3:Y:S01]  /*0050*/  LDCU.64 UR38, c[0x0][0x358] ;  /* 0x00006b00ff2677ac */ /* 0x000ee20008000a00 */
[----:B------:R-:W-:-:S02]  /*0060*/  CS2R R16, SRZ ;  /* 0x0000000000107805 */ /* 0x000fc4000001ff00 */
[----:B------:R-:W-:-:S03]  /*0070*/  CS2R R18, SRZ ;  /* 0x0000000000127805 */ /* 0x000fc6000001ff00 */
[----:B------:R-:W2:Y:S01]  /*0080*/  LDC R0, c[0x0][0x360] ;  /* 0x0000d800ff007b82 */ /* 0x000ea20000000800 */
[----:B-1----:R-:W-:-:S05]  /*0090*/  IMAD.U32 R3, RZ, RZ, UR5 ;  /* 0x00000005ff037e24 */ /* 0x002fca000f8e00ff */
[----:B------:R-:W-:Y:S01]  /*00a0*/  ISETP.NE.AND P0, PT, R3, RZ, PT ;  /* 0x000000ff0300720c */ /* 0x000fe20003f05270 */
[----:B--2---:R-:W-:-:S12]  /*00b0*/  IMAD R45, R0, UR4, R45 ;  /* 0x00000004002d7c24 */ /* 0x004fd8000f8e022d */
[----:B0--3--:R-:W-:Y:S05]  /*00c0*/  @!P0 BRA `(.L_x_26) ;  /* 0x0000001c00bc8947 */ /* 0x009fea0003800000 */
[----:B------:R-:W0:Y:S08]  /*00d0*/  LDC.64 R42, c[0x0][0x380] ;  /* 0x0000e000ff2a7b82 */ /* 0x000e300000000a00 */
[----:B------:R-:W1:Y:S08]  /*00e0*/  LDC.64 R40, c[0x0][0x388] ;  /* 0x0000e200ff287b82 */ /* 0x000e700000000a00 */
[----:B------:R-:W2:Y:S01]  /*00f0*/  LDC.64 R38, c[0x0][0x390] ;  /* 0x0000e400ff267b82 */ /* 0x000ea20000000a00 */
[----:B0-----:R-:W-:-:S06]  /*0100*/  IMAD.WIDE R42, R45, 0x8, R42 ;  /* 0x000000082d2a7825 */ /* 0x001fcc00078e022a */
[----:B------:R-:W5:Y:S01]  /*0110*/  LDG.E.64 R42, desc[UR38][R42.64] ;  /* 0x000000262a2a7981 */ /* 0x000f62000c1e1b00 */
[----:B-1----:R-:W-:-:S06]  /*0120*/  IMAD.WIDE R40, R45, 0x8, R40 ;  /* 0x000000082d287825 */ /* 0x002fcc00078e0228 */
[----:B------:R-:W5:Y:S01]  /*0130*/  LDG.E.64 R40, desc[UR38][R40.64] ;  /* 0x0000002628287981 */ /* 0x000f62000c1e1b00 */
[----:B--2---:R-:W-:-:S06]  /*0140*/  IMAD.WIDE R38, R45, 0x8, R38 ;  /* 0x000000082d267825 */ /* 0x004fcc00078e0226 */
[----:B------:R-:W5:Y:S01]  /*0150*/  LDG.E.64 R38, desc[UR38][R38.64] ;  /* 0x0000002626267981 */ /* 0x000f62000c1e1b00 */
[----:B------:R-:W-:Y:S01]  /*0160*/  ISETP.NE.AND P0, PT, R3, 0x1, PT ;  /* 0x000000010300780c */ /* 0x000fe20003f05270 */
[----:B------:R-:W-:Y:S01]  /*0170*/  IMAD.MOV.U32 R7, RZ, RZ, RZ ;  /* 0x000000ffff077224 */ /* 0x000fe200078e00ff */
[----:B------:R-:W-:Y:S02]  /*0180*/  CS2R R18, SRZ ;  /* 0x0000000000127805 */ /* 0x000fe4000001ff00 */
[----:B------:R-:W-:Y:S02]  /*0190*/  CS2R R16, SRZ ;  /* 0x0000000000107805 */ /* 0x000fe4000001ff00 */
[----:B------:R-:W-:-:S07]  /*01a0*/  CS2R R36, SRZ ;  /* 0x0000000000247805 */ /* 0x000fce000001ff00 */
[----:B------:R-:W-:Y:S05]  /*01b0*/  @!P0 BRA `(.L_x_27) ;  /* 0x00000014001c8947 */ /* 0x000fea0003800000 */
[----:B------:R-:W0:Y:S01]  /*01c0*/  LDCU.128 UR4, c[0x0][0x380] ;  /* 0x00007000ff0477ac */ /* 0x000e220008000c00 */
[----:B------:R-:W-:Y:S01]  /*01d0*/  BSSY.RECONVERGENT B6, `(.L_x_27) ;  /* 0x0000145000067945 */ /* 0x000fe20003800200 */
[----:B------:R-:W-:Y:S01]  /*01e0*/  IMAD.MOV R44, RZ, RZ, -R45 ;  /* 0x000000ffff2c7224 */ /* 0x000fe200078e0a2d */
[----:B------:R-:W-:Y:S01]  /*01f0*/  CS2R R18, SRZ ;  /* 0x0000000000127805 */ /* 0x000fe2000001ff00 */
[----:B------:R-:W1:Y:S01]  /*0200*/  LDCU.64 UR10, c[0x0][0x390] ;  /* 0x00007200ff0a77ac */ /* 0x000e620008000a00 */
[----:B------:R-:W-:Y:S01]  /*0210*/  IMAD.MOV.U32 R2, RZ, RZ, RZ ;  /* 0x000000ffff027224 */ /* 0x000fe200078e00ff */
[----:B------:R-:W2:Y:S01]  /*0220*/  LDCU.64 UR36, c[0x0][0x3e0] ;  /* 0x00007c00ff2477ac */ /* 0x000ea20008000a00 */
[----:B------:R-:W3:Y:S01]  /*0230*/  LDCU UR40, c[0x0][0x3f0] ;  /* 0x00007e00ff2877ac */ /* 0x000ee20008000800 */
[----:B0-----:R-:W-:Y:S02]  /*0240*/  UIADD3 UR8, UP0, UPT, UR4, 0x8, URZ ;  /* 0x0000000804087890 */ /* 0x001fe4000ff1e0ff */
[----:B------:R-:W-:-:S02]  /*0250*/  UIADD3 UR6, UP1, UPT, UR6, 0x8, URZ ;  /* 0x0000000806067890 */ /* 0x000fc4000ff3e0ff */
[----:B------:R-:W-:Y:S02]  /*0260*/  UIADD3.X UR9, UPT, UPT, URZ, UR5, URZ, UP0, !UPT ;  /* 0x00000005ff097290 */ /* 0x000fe400087fe4ff */
[----:B-1----:R-:W-:Y:S01]  /*0270*/  UIADD3 UR4, UP0, UPT, UR10, 0x8, URZ ;  /* 0x000000080a047890 */ /* 0x002fe2000ff1e0ff */
[----:B------:R-:W-:Y:S01]  /*0280*/  MOV R22, UR8 ;  /* 0x0000000800167c02 */ /* 0x000fe20008000f00 */
[----:B------:R-:W-:Y:S01]  /*0290*/  UIADD3.X UR7, UPT, UPT, URZ, UR7, URZ, UP1, !UPT ;  /* 0x00000007ff077290 */ /* 0x000fe20008ffe4ff */
[----:B------:R-:W-:Y:S01]  /*02a0*/  IMAD.U32 R24, RZ, RZ, UR6 ;  /* 0x00000006ff187e24 */ /* 0x000fe2000f8e00ff */
[----:B------:R-:W-:Y:S01]  /*02b0*/  UIADD3.X UR5, UPT, UPT, URZ, UR11, URZ, UP0, !UPT ;  /* 0x0000000bff057290 */ /* 0x000fe200087fe4ff */
[----:B------:R-:W-:Y:S02]  /*02c0*/  IMAD.U32 R23, RZ, RZ, UR9 ;  /* 0x00000009ff177e24 */ /* 0x000fe4000f8e00ff */
[----:B------:R-:W-:Y:S02]  /*02d0*/  IMAD.U32 R26, RZ, RZ, UR4 ;  /* 0x00000004ff1a7e24 */ /* 0x000fe4000f8e00ff */
[----:B------:R-:W-:Y:S01]  /*02e0*/  IMAD.U32 R25, RZ, RZ, UR7 ;  /* 0x00000007ff197e24 */ /* 0x000fe2000f8e00ff */
[----:B--23--:R-:W-:-:S07]  /*02f0*/  MOV R27, UR5 ;  /* 0x00000005001b7c02 */ /* 0x00cfce0008000f00 */
.L_x_55:
[----:B------:R-:W-:Y:S01]  /*0300*/  ISETP.NE.AND P0, PT, R44, RZ, PT ;  /* 0x000000ff2c00720c */ /* 0x000fe20003f05270 */
[----:B------:R-:W-:-:S12]  /*0310*/  BSSY.RECONVERGENT B7, `(.L_x_28) ;  /* 0x0000090000077945 */ /* 0x000fd80003800200 */
[----:B------:R-:W-:Y:S05]  /*0320*/  @!P0 BRA `(.L_x_29) ;  /* 0x0000000800388947 */ /* 0x000fea0003800000 */
[----:B------:R-:W2:Y:S04]  /*0330*/  LDG.E.64 R32, desc[UR38][R24.64+-0x8] ;  /* 0xfffff82618207981 */ /* 0x000ea8000c1e1b00 */
[----:B------:R-:W3:Y:S04]  /*0340*/  LDG.E.64 R34, desc[UR38][R22.64+-0x8] ;  /* 0xfffff82616227981 */ /* 0x000ee8000c1e1b00 */
[----:B------:R-:W4:Y:S01]  /*0350*/  LDG.E.64 R30, desc[UR38][R26.64+-0x8] ;  /* 0xfffff8261a1e7981 */ /* 0x000f22000c1e1b00 */
[----:B------:R-:W-:Y:S01]  /*0360*/  BSSY.RECONVERGENT B8, `(.L_x_30) ;  /* 0x0000019000087945 */ /* 0x000fe20003800200 */
[----:B--2--5:R-:W-:-:S02]  /*0370*/  DADD R32, R40, -R32 ;  /* 0x0000000028207229 */ /* 0x024fc40000000820 */
[----:B---3--:R-:W-:-:S06]  /*0380*/  DADD R34, R42, -R34 ;  /* 0x000000002a227229 */ /* 0x008fcc0000000822 */
[----:B------:R-:W-:Y:S02]  /*0390*/  DMUL R4, R32, R32 ;  /* 0x0000002020047228 */ /* 0x000fe40000000000 */
[----:B----4-:R-:W-:-:S06]  /*03a0*/  DADD R30, R38, -R30 ;  /* 0x00000000261e7229 */ /* 0x010fcc000000081e */
[----:B------:R-:W-:-:S08]  /*03b0*/  DFMA R4, R34, R34, R4 ;  /* 0x000000222204722b */ /* 0x000fd00000000004 */
[----:B------:R-:W-:-:S08]  /*03c0*/  DFMA R28, R30, R30, R4 ;  /* 0x0000001e1e1c722b */ /* 0x000fd00000000004 */
[----:B------:R-:W-:-:S14]  /*03d0*/  DSETP.NEU.AND P0, PT, R28, RZ, PT ;  /* 0x000000ff1c00722a */ /* 0x000fdc0003f0d000 */
[----:B------:R-:W-:Y:S05]  /*03e0*/  @P0 BRA `(.L_x_31) ;  /* 0x0000000000400947 */ /* 0x000fea0003800000 */
[----:B------:R-:W-:Y:S01]  /*03f0*/  MOV R14, 0x28 ;  /* 0x00000028000e7802 */ /* 0x000fe20000000f00 */
[----:B------:R-:W0:Y:S01]  /*0400*/  LDCU.64 UR4, c[0x4][0x10] ;  /* 0x01000200ff0477ac */ /* 0x000e220008000a00 */
[----:B------:R-:W-:Y:S02]  /*0410*/  IMAD.MOV.U32 R8, RZ, RZ, 0x5c ;  /* 0x0000005cff087424 */ /* 0x000fe400078e00ff */
[----:B------:R-:W-:Y:S01]  /*0420*/  IMAD.MOV.U32 R12, RZ, RZ, 0x1 ;  /* 0x00000001ff0c7424 */ /* 0x000fe200078e00ff */
[----:B------:R-:W1:Y:S01]  /*0430*/  LDCU.64 UR6, c[0x4][0x18] ;  /* 0x01000300ff0677ac */ /* 0x000e620008000a00 */
[----:B------:R-:W2:Y:S01]  /*0440*/  LDC.64 R14, c[0x4][R14] ;  /* 0x010000000e0e7b82 */ /* 0x000ea20000000a00 */
[----:B------:R-:W-:Y:S01]  /*0450*/  IMAD.MOV.U32 R13, RZ, RZ, RZ ;  /* 0x000000ffff0d7224 */ /* 0x000fe200078e00ff */
[----:B------:R-:W3:Y:S01]  /*0460*/  LDCU.64 UR8, c[0x4][0x8] ;  /* 0x01000100ff0877ac */ /* 0x000ee20008000a00 */
[----:B0-----:R-:W-:Y:S02]  /*0470*/  IMAD.U32 R4, RZ, RZ, UR4 ;  /* 0x00000004ff047e24 */ /* 0x001fe4000f8e00ff */
[----:B------:R-:W-:-:S02]  /*0480*/  IMAD.U32 R5, RZ, RZ, UR5 ;  /* 0x00000005ff057e24 */ /* 0x000fc4000f8e00ff */
[----:B-1----:R-:W-:Y:S02]  /*0490*/  IMAD.U32 R6, RZ, RZ, UR6 ;  /* 0x00000006ff067e24 */ /* 0x002fe4000f8e00ff */
[----:B------:R-:W-:Y:S01]  /*04a0*/  IMAD.U32 R7, RZ, RZ, UR7 ;  /* 0x00000007ff077e24 */ /* 0x000fe2000f8e00ff */
[----:B---3--:R-:W-:Y:S01]  /*04b0*/  MOV R10, UR8 ;  /* 0x00000008000a7c02 */ /* 0x008fe20008000f00 */
[----:B------:R-:W-:-:S07]  /*04c0*/  IMAD.U32 R11, RZ, RZ, UR9 ;  /* 0x00000009ff0b7e24 */ /* 0x000fce000f8e00ff */
[----:B------:R-:W-:-:S07]  /*04d0*/  LEPC R20, `(.L_x_31) ;  /* 0x000000001014794e */ /* 0x000fce0000000000 */
[----:B--2---:R-:W-:Y:S05]  /*04e0*/  CALL.ABS.NOINC R14 ;  /* 0x000000000e007343 */ /* 0x004fea0003c00000 */
.L_x_31:
[----:B------:R-:W-:Y:S05]  /*04f0*/  BSYNC.RECONVERGENT B8 ;  /* 0x0000000000087941 */ /* 0x000fea0003800200 */
.L_x_30:
[----:B------:R-:W0:Y:S01]  /*0500*/  MUFU.RSQ64H R5, R29 ;  /* 0x0000001d00057308 */ /* 0x000e220000001c00 */
[----:B------:R-:W-:Y:S01]  /*0510*/  IADD3 R4, PT, PT, R29, -0x3500000, RZ ;  /* 0xfcb000001d047810 */ /* 0x000fe20007ffe0ff */
[----:B------:R-:W-:Y:S01]  /*0520*/  IMAD.MOV.U32 R8, RZ, RZ, 0x0 ;  /* 0x00000000ff087424 */ /* 0x000fe200078e00ff */
[----:B------:R-:W-:Y:S01]  /*0530*/  BSSY.RECONVERGENT B0, `(.L_x_32) ;  /* 0x000001a000007945 */ /* 0x000fe20003800200 */
[----:B------:R-:W-:Y:S01]  /*0540*/  IMAD.MOV.U32 R9, RZ, RZ, 0x3fd80000 ;  /* 0x3fd80000ff097424 */ /* 0x000fe200078e00ff */
[----:B------:R-:W-:Y:S02]  /*0550*/  ISETP.GE.U32.AND P0, PT, R4, 0x7ca00000, PT ;  /* 0x7ca000000400780c */ /* 0x000fe40003f06070 */
[----:B0-----:R-:W-:-:S08]  /*0560*/  DMUL R6, R4, R4 ;  /* 0x0000000404067228 */ /* 0x001fd00000000000 */
[----:B------:R-:W-:-:S08]  /*0570*/  DFMA R6, R28, -R6, 1 ;  /* 0x3ff000001c06742b */ /* 0x000fd00000000806 */
[----:B------:R-:W-:Y:S02]  /*0580*/  DFMA R8, R6, R8, 0.5 ;  /* 0x3fe000000608742b */ /* 0x000fe40000000008 */
[----:B------:R-:W-:-:S08]  /*0590*/  DMUL R6, R4, R6 ;  /* 0x0000000604067228 */ /* 0x000fd00000000000 */
[----:B------:R-:W-:-:S08]  /*05a0*/  DFMA R8, R8, R6, R4 ;  /* 0x000000060808722b */ /* 0x000fd00000000004 */
[----:B------:R-:W-:Y:S02]  /*05b0*/  DMUL R12, R28, R8 ;  /* 0x000000081c0c7228 */ /* 0x000fe40000000000 */
[----:B------:R-:W-:Y:S02]  /*05c0*/  VIADD R11, R9, 0xfff00000 ;  /* 0xfff00000090b7836 */ /* 0x000fe40000000000 */
[----:B------:R-:W-:-:S04]  /*05d0*/  IMAD.MOV.U32 R10, RZ, RZ, R8 ;  /* 0x000000ffff0a7224 */ /* 0x000fc800078e0008 */
[----:B------:R-:W-:-:S08]  /*05e0*/  DFMA R14, R12, -R12, R28 ;  /* 0x8000000c0c0e722b */ /* 0x000fd0000000001c */
[----:B------:R-:W-:Y:S01]  /*05f0*/  DFMA R6, R14, R10, R12 ;  /* 0x0000000a0e06722b */ /* 0x000fe2000000000c */
[----:B------:R-:W-:Y:S10]  /*0600*/  @!P0 BRA `(.L_x_33) ;  /* 0x0000000000308947 */ /* 0x000ff40003800000 */
[----:B------:R-:W-:Y:S01]  /*0610*/  MOV R10, R8 ;  /* 0x00000008000a7202 */ /* 0x000fe20000000f00 */
[----:B------:R-:W-:Y:S01]  /*0620*/  IMAD.MOV.U32 R6, RZ, RZ, R12 ;  /* 0x000000ffff067224 */ /* 0x000fe200078e000c */
[----:B------:R-:W-:Y:S01]  /*0630*/  MOV R5, R11 ;  /* 0x0000000b00057202 */ /* 0x000fe20000000f00 */
[----:B------:R-:W-:Y:S01]  /*0640*/  IMAD.MOV.U32 R8, RZ, RZ, R14 ;  /* 0x000000ffff087224 */ /* 0x000fe200078e000e */
[----:B------:R-:W-:Y:S01]  /*0650*/  MOV R12, 0x6b0 ;  /* 0x000006b0000c7802 */ /* 0x000fe20000000f00 */
[----:B------:R-:W-:Y:S02]  /*0660*/  IMAD.MOV.U32 R9, RZ, RZ, R15 ;  /* 0x000000ffff097224 */ /* 0x000fe400078e000f */
[----:B------:R-:W-:Y:S02]  /*0670*/  IMAD.MOV.U32 R7, RZ, RZ, R13 ;  /* 0x000000ffff077224 */ /* 0x000fe400078e000d */
[----:B------:R-:W-:Y:S02]  /*0680*/  IMAD.MOV.U32 R0, RZ, RZ, R28 ;  /* 0x000000ffff007224 */ /* 0x000fe400078e001c */
[----:B------:R-:W-:-:S07]  /*0690*/  IMAD.MOV.U32 R3, RZ, RZ, R29 ;  /* 0x000000ffff037224 */ /* 0x000fce00078e001d */
[----:B------:R-:W-:Y:S05]  /*06a0*/  CALL.REL.NOINC `($__internal_3_$__cuda_sm20_dsqrt_rn_f64_mediumpath_v1) ;  /* 0x0000002000047944 */ /* 0x000fea0003c00000 */
[----:B------:R-:W-:Y:S02]  /*06b0*/  IMAD.MOV.U32 R6, RZ, RZ, R0 ;  /* 0x000000ffff067224 */ /* 0x000fe400078e0000 */
[----:B------:R-:W-:-:S07]  /*06c0*/  IMAD.MOV.U32 R7, RZ, RZ, R3 ;  /* 0x000000ffff077224 */ /* 0x000fce00078e0003 */
.L_x_33:
[----:B------:R-:W-:Y:S05]  /*06d0*/  BSYNC.RECONVERGENT B0 ;  /* 0x0000000000007941 */ /* 0x000fea0003800200 */
.L_x_32:
[----:B------:R-:W0:Y:S01]  /*06e0*/  MUFU.RCP64H R5, R7 ;  /* 0x0000000700057308 */ /* 0x000e220000001800 */
[----:B------:R-:W-:Y:S01]  /*06f0*/  MOV R4, 0x1 ;  /* 0x0000000100047802 */ /* 0x000fe20000000f00 */
[----:B------:R-:W1:Y:S01]  /*0700*/  LDC R0, c[0x0][0x3e4] ;  /* 0x0000f900ff007b82 */ /* 0x000e620000000800 */
[----:B------:R-:W-:Y:S04]  /*0710*/  BSSY.RECONVERGENT B0, `(.L_x_34) ;  /* 0x0000015000007945 */ /* 0x000fe80003800200 */
[----:B0-----:R-:W-:-:S08]  /*0720*/  DFMA R8, R4, -R6, 1 ;  /* 0x3ff000000408742b */ /* 0x001fd00000000806 */
[----:B------:R-:W-:Y:S01]  /*0730*/  DFMA R8, R8, R8, R8 ;  /* 0x000000080808722b */ /* 0x000fe20000000008 */
[----:B-1----:R-:W-:-:S07]  /*0740*/  FSETP.GEU.AND P1, PT, |R0|, 6.5827683646048100446e-37, PT ;  /* 0x036000000000780b */ /* 0x002fce0003f2e200 */
[----:B------:R-:W-:-:S08]  /*0750*/  DFMA R8, R4, R8, R4 ;  /* 0x000000080408722b */ /* 0x000fd00000000004 */
[----:B------:R-:W-:-:S08]  /*0760*/  DFMA R4, R8, -R6, 1 ;  /* 0x3ff000000804742b */ /* 0x000fd00000000806 */
[----:B------:R-:W-:-:S08]  /*0770*/  DFMA R4, R8, R4, R8 ;  /* 0x000000040804722b */ /* 0x000fd00000000008 */
[----:B------:R-:W-:-:S08]  /*0780*/  DMUL R10, R4, UR36 ;  /* 0x00000024040a7c28 */ /* 0x000fd00008000000 */
[----:B------:R-:W-:-:S08]  /*0790*/  DFMA R8, R10, -R6, UR36 ;  /* 0x000000240a087e2b */ /* 0x000fd00008000806 */
[----:B------:R-:W-:-:S10]  /*07a0*/  DFMA R10, R4, R8, R10 ;  /* 0x00000008040a722b */ /* 0x000fd4000000000a */
[----:B------:R-:W-:-:S05]  /*07b0*/  FFMA R3, RZ, R7, R11 ;  /* 0x00000007ff037223 */ /* 0x000fca000000000b */
[----:B------:R-:W-:-:S13]  /*07c0*/  FSETP.GT.AND P0, PT, |R3|, 1.469367938527859385e-39, PT ;  /* 0x001000000300780b */ /* 0x000fda0003f04200 */
[----:B------:R-:W-:Y:S05]  /*07d0*/  @P0 BRA P1, `(.L_x_35) ;  /* 0x0000000000200947 */ /* 0x000fea0000800000 */
[----:B------:R-:W0:Y:S01]  /*07e0*/  LDCU.64 UR4, c[0x0][0x3e0] ;  /* 0x00007c00ff0477ac */ /* 0x000e220008000a00 */
[----:B------:R-:W-:Y:S01]  /*07f0*/  IMAD.MOV.U32 R3, RZ, RZ, R7 ;  /* 0x000000ffff037224 */ /* 0x000fe200078e0007 */
[----:B------:R-:W-:Y:S01]  /*0800*/  MOV R0, 0x840 ;  /* 0x0000084000007802 */ /* 0x000fe20000000f00 */
[----:B0-----:R-:W-:Y:S02]  /*0810*/  IMAD.U32 R4, RZ, RZ, UR4 ;  /* 0x00000004ff047e24 */ /* 0x001fe4000f8e00ff */
[----:B------:R-:W-:-:S07]  /*0820*/  IMAD.U32 R5, RZ, RZ, UR5 ;  /* 0x00000005ff057e24 */ /* 0x000fce000f8e00ff */
[----:B------:R-:W-:Y:S05]  /*0830*/  CALL.REL.NOINC `($__internal_2_$__cuda_sm20_div_rn_f64_full) ;  /* 0x0000001800087944 */ /* 0x000fea0003c00000 */
[----:B------:R-:W-:Y:S01]  /*0840*/  IMAD.MOV.U32 R10, RZ, RZ, R4 ;  /* 0x000000ffff0a7224 */ /* 0x000fe200078e0004 */
[----:B------:R-:W-:-:S07]  /*0850*/  MOV R11, R3 ;  /* 0x00000003000b7202 */ /* 0x000fce0000000f00 */
.L_x_35:
[----:B------:R-:W-:Y:S05]  /*0860*/  BSYNC.RECONVERGENT B0 ;  /* 0x0000000000007941 */ /* 0x000fea0003800200 */
.L_x_34:
[----:B------:R-:W-:Y:S01]  /*0870*/  DADD R4, -RZ, |R10| ;  /* 0x00000000ff047229 */ /* 0x000fe2000000050a */
[----:B------:R-:W-:Y:S01]  /*0880*/  BSSY.RECONVERGENT B0, `(.L_x_36) ;  /* 0x0000004000007945 */ /* 0x000fe20003800200 */
[----:B------:R-:W-:-:S08]  /*0890*/  MOV R0, 0x8c0 ;  /* 0x000008c000007802 */ /* 0x000fd00000000f00 */
[----:B------:R-:W-:-:S07]  /*08a0*/  IMAD.MOV.U32 R3, RZ, RZ, R5 ;  /* 0x000000ffff037224 */ /* 0x000fce00078e0005 */
[----:B------:R-:W-:Y:S05]  /*08b0*/  CALL.REL.NOINC `($_Z15Force_update_1DPdS_S_S_S_S_S_S_S_S_S_S_ddj$__internal_accurate_pow) ;  /* 0x0000002000307944 */ /* 0x000fea0003c00000 */
[----:B------:R-:W-:Y:S05]  /*08c0*/  BSYNC.RECONVERGENT B0 ;  /* 0x0000000000007941 */ /* 0x000fea0003800200 */
.L_x_36:
[----:B------:R-:W0:Y:S01]  /*08d0*/  MUFU.RCP64H R7, R29 ;  /* 0x0000001d00077308 */ /* 0x000e220000001800 */
[----:B------:R-:W-:Y:S01]  /*08e0*/  IMAD.MOV.U32 R6, RZ, RZ, 0x1 ;  /* 0x00000001ff067424 */ /* 0x000fe200078e00ff */
[----:B------:R-:W1:Y:S01]  /*08f0*/  LDC.64 R14, c[0x0][0x3e8] ;  /* 0x0000fa00ff0e7b82 */ /* 0x000e620000000a00 */
[C---:B------:R-:W-:Y:S01]  /*0900*/  DSETP.NEU.AND P3, PT, R10.reuse, RZ, PT ;  /* 0x000000ff0a00722a */ /* 0x040fe20003f6d000 */
[----:B------:R-:W-:Y:S01]  /*0910*/  BSSY.RECONVERGENT B0, `(.L_x_37) ;  /* 0x000001a000007945 */ /* 0x000fe20003800200 */
[----:B------:R-:W-:-:S04]  /*0920*/  DSETP.NEU.AND P1, PT, R10, 1, PT ;  /* 0x3ff000000a00742a */ /* 0x000fc80003f2d000 */
[----:B------:R-:W-:Y:S02]  /*0930*/  FSEL R4, R4, RZ, P3 ;  /* 0x000000ff04047208 */ /* 0x000fe40001800000 */
[----:B------:R-:W-:Y:S01]  /*0940*/  FSEL R5, R3, RZ, P3 ;  /* 0x000000ff03057208 */ /* 0x000fe20001800000 */
[----:B0-----:R-:W-:-:S08]  /*0950*/  DFMA R8, -R28, R6, 1 ;  /* 0x3ff000001c08742b */ /* 0x001fd00000000106 */
[----:B------:R-:W-:-:S08]  /*0960*/  DFMA R8, R8, R8, R8 ;  /* 0x000000080808722b */ /* 0x000fd00000000008 */
[----:B------:R-:W-:Y:S02]  /*0970*/  DFMA R6, R6, R8, R6 ;  /* 0x000000080606722b */ /* 0x000fe40000000006 */
[----:B-1----:R-:W-:-:S06]  /*0980*/  DMUL R8, R14, 24 ;  /* 0x403800000e087828 */ /* 0x002fcc0000000000 */
[----:B------:R-:W-:-:S04]  /*0990*/  DFMA R12, -R28, R6, 1 ;  /* 0x3ff000001c0c742b */ /* 0x000fc80000000106 */
[----:B------:R-:W-:-:S04]  /*09a0*/  FSETP.GEU.AND P2, PT, |R9|, 6.5827683646048100446e-37, PT ;  /* 0x036000000900780b */ /* 0x000fc80003f4e200 */
[----:B------:R-:W-:Y:S02]  /*09b0*/  DFMA R6, R6, R12, R6 ;  /* 0x0000000c0606722b */ /* 0x000fe40000000006 */
[----:B------:R-:W-:-:S06]  /*09c0*/  DADD R12, R10, 6 ;  /* 0x401800000a0c7429 */ /* 0x000fcc0000000000 */
[----:B------:R-:W-:-:S04]  /*09d0*/  DMUL R14, R8, R6 ;  /* 0x00000006080e7228 */ /* 0x000fc80000000000 */
[----:B------:R-:W-:-:S04]  /*09e0*/  LOP3.LUT R12, R13, 0x7ff00000, RZ, 0xc0, !PT ;  /* 0x7ff000000d0c7812 */ /* 0x000fc800078ec0ff */
[----:B------:R-:W-:Y:S01]  /*09f0*/  DFMA R20, -R28, R14, R8 ;  /* 0x0000000e1c14722b */ /* 0x000fe20000000108 */
[----:B------:R-:W-:-:S07]  /*0a00*/  ISETP.NE.AND P4, PT, R12, 0x7ff00000, PT ;  /* 0x7ff000000c00780c */ /* 0x000fce0003f85270 */
[----:B------:R-:W-:-:S10]  /*0a10*/  DFMA R6, R6, R20, R14 ;  /* 0x000000140606722b */ /* 0x000fd4000000000e */
[----:B------:R-:W-:-:S05]  /*0a20*/  FFMA R0, RZ, R29, R7 ;  /* 0x0000001dff007223 */ /* 0x000fca0000000007 */
[----:B------:R-:W-:Y:S01]  /*0a30*/  FSETP.GT.AND P0, PT, |R0|, 1.469367938527859385e-39, PT ;  /* 0x001000000000780b */ /* 0x000fe20003f04200 */
[----:B------:R-:W-:-:S12]  /*0a40*/  @P4 BRA `(.L_x_38) ;  /* 0x0000000000184947 */ /* 0x000fd80003800000 */
[----:B------:R-:W-:-:S14]  /*0a50*/  DSETP.NAN.AND P3, PT, R10, R10, PT ;  /* 0x0000000a0a00722a */ /* 0x000fdc0003f68000 */
[----:B------:R-:W-:Y:S01]  /*0a60*/  @P3 DADD R4, R10, 6 ;  /* 0x401800000a043429 */ /* 0x000fe20000000000 */
[----:B------:R-:W-:Y:S10]  /*0a70*/  @P3 BRA `(.L_x_38) ;  /* 0x00000000000c3947 */ /* 0x000ff40003800000 */
[----:B------:R-:W-:-:S14]  /*0a80*/  DSETP.NEU.AND P3, PT, |R10|, +INF , PT ;  /* 0x7ff000000a00742a */ /* 0x000fdc0003f6d200 */
[----:B------:R-:W-:Y:S02]  /*0a90*/  @!P3 IMAD.MOV.U32 R4, RZ, RZ, 0x0 ;  /* 0x00000000ff04b424 */ /* 0x000fe400078e00ff */
[----:B------:R-:W-:-:S07]  /*0aa0*/  @!P3 IMAD.MOV.U32 R5, RZ, RZ, 0x7ff00000 ;  /* 0x7ff00000ff05b424 */ /* 0x000fce00078e00ff */
.L_x_38:
[----:B------:R-:W-:Y:S05]  /*0ab0*/  BSYNC.RECONVERGENT B0 ;  /* 0x0000000000007941 */ /* 0x000fea0003800200 */
.L_x_37:
[----:B------:R-:W-:Y:S01]  /*0ac0*/  BSSY.RECONVERGENT B0, `(.L_x_39) ;  /* 0x000000c000007945 */ /* 0x000fe20003800200 */
[----:B------:R-:W-:Y:S02]  /*0ad0*/  FSEL R10, R4, RZ, P1 ;  /* 0x000000ff040a7208 */ /* 0x000fe40000800000 */
[----:B------:R-:W-:Y:S01]  /*0ae0*/  FSEL R11, R5, 1.875, P1 ;  /* 0x3ff00000050b7808 */ /* 0x000fe20000800000 */
[----:B------:R-:W-:Y:S06]  /*0af0*/  @P0 BRA P2, `(.L_x_40) ;  /* 0x0000000000200947 */ /* 0x000fec0001000000 */
[----:B------:R-:W-:Y:S01]  /*0b00*/  MOV R4, R8 ;  /* 0x0000000800047202 */ /* 0x000fe20000000f00 */
[----:B------:R-:W-:Y:S01]  /*0b10*/  IMAD.MOV.U32 R5, RZ, RZ, R9 ;  /* 0x000000ffff057224 */ /* 0x000fe200078e0009 */
[----:B------:R-:W-:Y:S01]  /*0b20*/  MOV R0, 0xb60 ;  /* 0x00000b6000007802 */ /* 0x000fe20000000f00 */
[----:B------:R-:W-:Y:S02]  /*0b30*/  IMAD.MOV.U32 R6, RZ, RZ, R28 ;  /* 0x000000ffff067224 */ /* 0x000fe400078e001c */
[----:B------:R-:W-:-:S07]  /*0b40*/  IMAD.MOV.U32 R3, RZ, RZ, R29 ;  /* 0x000000ffff037224 */ /* 0x000fce00078e001d */
[----:B------:R-:W-:Y:S05]  /*0b50*/  CALL.REL.NOINC `($__internal_2_$__cuda_sm20_div_rn_f64_full) ;  /* 0x0000001400407944 */ /* 0x000fea0003c00000 */
[----:B------:R-:W-:Y:S01]  /*0b60*/  IMAD.MOV.U32 R6, RZ, RZ, R4 ;  /* 0x000000ffff067224 */ /* 0x000fe200078e0004 */
[----:B------:R-:W-:-:S07]  /*0b70*/  MOV R7, R3 ;  /* 0x0000000300077202 */ /* 0x000fce0000000f00 */
.L_x_40:
[----:B------:R-:W-:Y:S05]  /*0b80*/  BSYNC.RECONVERGENT B0 ;  /* 0x0000000000007941 */ /* 0x000fea0003800200 */
.L_x_39:
[----:B------:R-:W-:Y:S01]  /*0b90*/  IMAD.MOV.U32 R4, RZ, RZ, 0x0 ;  /* 0x00000000ff047424 */ /* 0x000fe200078e00ff */
[----:B------:R-:W-:Y:S01]  /*0ba0*/  DMUL R6, R10, R6 ;  /* 0x000000060a067228 */ /* 0x000fe20000000000 */
[----:B------:R-:W-:-:S06]  /*0bb0*/  IMAD.MOV.U32 R5, RZ, RZ, 0x40000000 ;  /* 0x40000000ff057424 */ /* 0x000fcc00078e00ff */
[----:B------:R-:W-:-:S08]  /*0bc0*/  DFMA R10, R10, R4, -1 ;  /* 0xbff000000a0a742b */ /* 0x000fd00000000004 */
[----:B------:R-:W-:-:S08]  /*0bd0*/  DMUL R6, R6, R10 ;  /* 0x0000000a06067228 */ /* 0x000fd00000000000 */
[-C--:B------:R-:W-:Y:S02]  /*0be0*/  DFMA R36, R34, R6.reuse, R36 ;  /* 0x000000062224722b */ /* 0x080fe40000000024 */
[-C--:B------:R-:W-:Y:S02]  /*0bf0*/  DFMA R16, R32, R6.reuse, R16 ;  /* 0x000000062010722b */ /* 0x080fe40000000010 */
[----:B------:R-:W-:-:S11]  /*0c00*/  DFMA R18, R30, R6, R18 ;  /* 0x000000061e12722b */ /* 0x000fd60000000012 */
.L_x_29:
[----:B------:R-:W-:Y:S05]  /*0c10*/  BSYNC.RECONVERGENT B7 ;  /* 0x0000000000077941 */ /* 0x000fea0003800200 */
.L_x_28:
[----:B------:R-:W-:Y:S01]  /*0c20*/  VIADD R0, R2, 0x1 ;  /* 0x0000000102007836 */ /* 0x000fe20000000000 */
[----:B------:R-:W-:Y:S04]  /*0c30*/  BSSY.RECONVERGENT B7, `(.L_x_41) ;  /* 0x0000092000077945 */ /* 0x000fe80003800200 */
[----:B------:R-:W-:-:S13]  /*0c40*/  ISETP.NE.AND P0, PT, R45, R0, PT ;  /* 0x000000002d00720c */ /* 0x000fda0003f05270 */
        /* <DEDUP_REMOVED lines=15> */
[----:B------:R-:W-:Y:S01]  /*0d40*/  IMAD.MOV.U32 R8, RZ, RZ, 0x5c ;  /* 0x0000005cff087424 */ /* 0x000fe200078e00ff */
[----:B------:R-:W-:Y:S01]  /*0d50*/  MOV R13, RZ ;  /* 0x000000ff000d7202 */ /* 0x000fe20000000f00 */
[----:B------:R-:W-:Y:S01]  /*0d60*/  IMAD.MOV.U32 R12, RZ, RZ, 0x1 ;  /* 0x00000001ff0c7424 */ /* 0x000fe200078e00ff */
[----:B------:R-:W1:Y:S01]  /*0d70*/  LDCU.64 UR6, c[0x4][0x18] ;  /* 0x01000300ff0677ac */ /* 0x000e620008000a00 */
[----:B------:R-:W2:Y:S01]  /*0d80*/  LDC.64 R14, c[0x4][R14] ;  /* 0x010000000e0e7b82 */ /* 0x000ea20000000a00 */
[----:B------:R-:W3:Y:S01]  /*0d90*/  LDCU.64 UR8, c[0x4][0x8] ;  /* 0x01000100ff0877ac */ /* 0x000ee20008000a00 */
[----:B0-----:R-:W-:Y:S01]  /*0da0*/  MOV R4, UR4 ;  /* 0x0000000400047c02 */ /* 0x001fe20008000f00 */
[----:B------:R-:W-:Y:S02]  /*0db0*/  IMAD.U32 R5, RZ, RZ, UR5 ;  /* 0x00000005ff057e24 */ /* 0x000fe4000f8e00ff */
[----:B-1----:R-:W-:-:S02]  /*0dc0*/  IMAD.U32 R6, RZ, RZ, UR6 ;  /* 0x00000006ff067e24 */ /* 0x002fc4000f8e00ff */
[----:B------:R-:W-:Y:S01]  /*0dd0*/  IMAD.U32 R7, RZ, RZ, UR7 ;  /* 0x00000007ff077e24 */ /* 0x000fe2000f8e00ff */
[----:B---3--:R-:W-:Y:S01]  /*0de0*/  MOV R10, UR8 ;  /* 0x00000008000a7c02 */ /* 0x008fe20008000f00 */
[----:B------:R-:W-:-:S07]  /*0df0*/  IMAD.U32 R11, RZ, RZ, UR9 ;  /* 0x00000009ff0b7e24 */ /* 0x000fce000f8e00ff */
[----:B------:R-:W-:-:S07]  /*0e00*/  LEPC R20, `(.L_x_44) ;  /* 0x000000001014794e */ /* 0x000fce0000000000 */
[----:B--2---:R-:W-:Y:S05]  /*0e10*/  CALL.ABS.NOINC R14 ;  /* 0x000000000e007343 */ /* 0x004fea0003c00000 */
.L_x_44:
[----:B------:R-:W-:Y:S05]  /*0e20*/  BSYNC.RECONVERGENT B8 ;  /* 0x0000000000087941 */ /* 0x000fea0003800200 */
.L_x_43:
[----:B------:R-:W0:Y:S01]  /*0e30*/  MUFU.RSQ64H R5, R35 ;  /* 0x0000002300057308 */ /* 0x000e220000001c00 */
[----:B------:R-:W-:Y:S01]  /*0e40*/  VIADD R4, R35, 0xfcb00000 ;  /* 0xfcb0000023047836 */ /* 0x000fe20000000000 */
[----:B------:R-:W-:Y:S01]  /*0e50*/  BSSY.RECONVERGENT B0, `(.L_x_45) ;  /* 0x000001b000007945 */ /* 0x000fe20003800200 */
[----:B------:R-:W-:Y:S02]  /*0e60*/  IMAD.MOV.U32 R8, RZ, RZ, 0x0 ;  /* 0x00000000ff087424 */ /* 0x000fe400078e00ff */
[----:B------:R-:W-:Y:S01]  /*0e70*/  IMAD.MOV.U32 R9, RZ, RZ, 0x3fd80000 ;  /* 0x3fd80000ff097424 */ /* 0x000fe200078e00ff */
[----:B------:R-:W-:Y:S01]  /*0e80*/  ISETP.GE.U32.AND P0, PT, R4, 0x7ca00000, PT ;  /* 0x7ca000000400780c */ /* 0x000fe20003f06070 */
[----:B0-----:R-:W-:-:S08]  /*0e90*/  DMUL R6, R4, R4 ;  /* 0x0000000404067228 */ /* 0x001fd00000000000 */
[----:B------:R-:W-:-:S08]  /*0ea0*/  DFMA R6, R34, -R6, 1 ;  /* 0x3ff000002206742b */ /* 0x000fd00000000806 */
[----:B------:R-:W-:Y:S02]  /*0eb0*/  DFMA R8, R6, R8, 0.5 ;  /* 0x3fe000000608742b */ /* 0x000fe40000000008 */
[----:B------:R-:W-:-:S08]  /*0ec0*/  DMUL R6, R4, R6 ;  /* 0x0000000604067228 */ /* 0x000fd00000000000 */
[----:B------:R-:W-:-:S08]  /*0ed0*/  DFMA R8, R8, R6, R4 ;  /* 0x000000060808722b */ /* 0x000fd00000000004 */
[----:B------:R-:W-:Y:S02]  /*0ee0*/  DMUL R12, R34, R8 ;  /* 0x00000008220c7228 */ /* 0x000fe40000000000 */
[----:B------:R-:W-:Y:S01]  /*0ef0*/  IADD3 R11, PT, PT, R9, -0x100000, RZ ;  /* 0xfff00000090b7810 */ /* 0x000fe20007ffe0ff */
[----:B------:R-:W-:-:S05]  /*0f00*/  IMAD.MOV.U32 R10, RZ, RZ, R8 ;  /* 0x000000ffff0a7224 */ /* 0x000fca00078e0008 */
[----:B------:R-:W-:-:S08]  /*0f10*/  DFMA R14, R12, -R12, R34 ;  /* 0x8000000c0c0e722b */ /* 0x000fd00000000022 */
[----:B------:R-:W-:Y:S01]  /*0f20*/  DFMA R6, R14, R10, R12 ;  /* 0x0000000a0e06722b */ /* 0x000fe2000000000c */
[----:B------:R-:W-:Y:S10]  /*0f30*/  @!P0 BRA `(.L_x_46) ;  /* 0x0000000000308947 */ /* 0x000ff40003800000 */
[----:B------:R-:W-:Y:S01]  /*0f40*/  IMAD.MOV.U32 R10, RZ, RZ, R8 ;  /* 0x000000ffff0a7224 */ /* 0x000fe200078e0008 */
[----:B------:R-:W-:Y:S01]  /*0f50*/  MOV R9, R15 ;  /* 0x0000000f00097202 */ /* 0x000fe20000000f00 */
[----:B------:R-:W-:Y:S01]  /*0f60*/  IMAD.MOV.U32 R6, RZ, RZ, R12 ;  /* 0x000000ffff067224 */ /* 0x000fe200078e000c */
[----:B------:R-:W-:Y:S01]  /*0f70*/  MOV R0, R34 ;  /* 0x0000002200007202 */ /* 0x000fe20000000f00 */
[----:B------:R-:W-:Y:S01]  /*0f80*/  IMAD.MOV.U32 R8, RZ, RZ, R14 ;  /* 0x000000ffff087224 */ /* 0x000fe200078e000e */
[----:B------:R-:W-:Y:S01]  /*0f90*/  MOV R12, 0xfe0 ;  /* 0x00000fe0000c7802 */ /* 0x000fe20000000f00 */
[----:B------:R-:W-:Y:S02]  /*0fa0*/  IMAD.MOV.U32 R7, RZ, RZ, R13 ;  /* 0x000000ffff077224 */ /* 0x000fe400078e000d */
[----:B------:R-:W-:Y:S02]  /*0fb0*/  IMAD.MOV.U32 R5, RZ, RZ, R11 ;  /* 0x000000ffff057224 */ /* 0x000fe400078e000b */
[----:B------:R-:W-:-:S07]  /*0fc0*/  IMAD.MOV.U32 R3, RZ, RZ, R35 ;  /* 0x000000ffff037224 */ /* 0x000fce00078e0023 */
[----:B------:R-:W-:Y:S05]  /*0fd0*/  CALL.REL.NOINC `($__internal_3_$__cuda_sm20_dsqrt_rn_f64_mediumpath_v1) ;  /* 0x0000001400b87944 */ /* 0x000fea0003c00000 */
[----:B------:R-:W-:Y:S02]  /*0fe0*/  IMAD.MOV.U32 R6, RZ, RZ, R0 ;  /* 0x000000ffff067224 */ /* 0x000fe400078e0000 */
[----:B------:R-:W-:-:S07]  /*0ff0*/  IMAD.MOV.U32 R7, RZ, RZ, R3 ;  /* 0x000000ffff077224 */ /* 0x000fce00078e0003 */
.L_x_46:
[----:B------:R-:W-:Y:S05]  /*1000*/  BSYNC.RECONVERGENT B0 ;  /* 0x0000000000007941 */ /* 0x000fea0003800200 */
.L_x_45:
        /* <DEDUP_REMOVED lines=22> */
[----:B------:R-:W-:Y:S01]  /*1170*/  MOV R10, R4 ;  /* 0x00000004000a7202 */ /* 0x000fe20000000f00 */
[----:B------:R-:W-:-:S07]  /*1180*/  IMAD.MOV.U32 R11, RZ, RZ, R3 ;  /* 0x000000ffff0b7224 */ /* 0x000fce00078e0003 */
.L_x_48:
[----:B------:R-:W-:Y:S05]  /*1190*/  BSYNC.RECONVERGENT B0 ;  /* 0x0000000000007941 */ /* 0x000fea0003800200 */
.L_x_47:
[----:B------:R-:W-:Y:S01]  /*11a0*/  DADD R4, -RZ, |R10| ;  /* 0x00000000ff047229 */ /* 0x000fe2000000050a */
[----:B------:R-:W-:Y:S01]  /*11b0*/  BSSY.RECONVERGENT B0, `(.L_x_49) ;  /* 0x0000004000007945 */ /* 0x000fe20003800200 */
[----:B------:R-:W-:-:S08]  /*11c0*/  MOV R0, 0x11f0 ;  /* 0x000011f000007802 */ /* 0x000fd00000000f00 */
[----:B------:R-:W-:-:S07]  /*11d0*/  IMAD.MOV.U32 R3, RZ, RZ, R5 ;  /* 0x000000ffff037224 */ /* 0x000fce00078e0005 */
[----:B------:R-:W-:Y:S05]  /*11e0*/  CALL.REL.NOINC `($_Z15Force_update_1DPdS_S_S_S_S_S_S_S_S_S_S_ddj$__internal_accurate_pow) ;  /* 0x0000001400e47944 */ /* 0x000fea0003c00000 */
[----:B------:R-:W-:Y:S05]  /*11f0*/  BSYNC.RECONVERGENT B0 ;  /* 0x0000000000007941 */ /* 0x000fea0003800200 */
.L_x_49:
[C---:B------:R-:W-:Y:S01]  /*1200*/  DADD R6, R10.reuse, 6 ;  /* 0x401800000a067429 */ /* 0x040fe20000000000 */
[----:B------:R-:W-:Y:S01]  /*1210*/  BSSY.RECONVERGENT B0, `(.L_x_50) ;  /* 0x000000f000007945 */ /* 0x000fe20003800200 */
[----:B------:R-:W-:-:S08]  /*1220*/  DSETP.NEU.AND P0, PT, R10, RZ, PT ;  /* 0x000000ff0a00722a */ /* 0x000fd00003f0d000 */
[----:B------:R-:W-:Y:S02]  /*1230*/  LOP3.LUT R6, R7, 0x7ff00000, RZ, 0xc0, !PT ;  /* 0x7ff0000007067812 */ /* 0x000fe400078ec0ff */
[----:B------:R-:W-:Y:S02]  /*1240*/  FSEL R7, R3, RZ, P0 ;  /* 0x000000ff03077208 */ /* 0x000fe40000000000 */
[----:B------:R-:W-:Y:S02]  /*1250*/  ISETP.NE.AND P1, PT, R6, 0x7ff00000, PT ;  /* 0x7ff000000600780c */ /* 0x000fe40003f25270 */
[----:B------:R-:W-:-:S11]  /*1260*/  FSEL R6, R4, RZ, P0 ;  /* 0x000000ff04067208 */ /* 0x000fd60000000000 */
[----:B------:R-:W-:Y:S05]  /*1270*/  @P1 BRA `(.L_x_51) ;  /* 0x0000000000201947 */ /* 0x000fea0003800000 */
[----:B------:R-:W-:-:S14]  /*1280*/  DSETP.NAN.AND P0, PT, R10, R10, PT ;  /* 0x0000000a0a00722a */ /* 0x000fdc0003f08000 */
[----:B------:R-:W-:Y:S05]  /*1290*/  @P0 BRA `(.L_x_52) ;  /* 0x0000000000140947 */ /* 0x000fea0003800000 */
[----:B------:R-:W-:-:S14]  /*12a0*/  DSETP.NEU.AND P0, PT, |R10|, +INF , PT ;  /* 0x7ff000000a00742a */ /* 0x000fdc0003f0d200 */
[----:B------:R-:W-:Y:S05]  /*12b0*/  @P0 BRA `(.L_x_51) ;  /* 0x0000000000100947 */ /* 0x000fea0003800000 */
[----:B------:R-:W-:Y:S01]  /*12c0*/  IMAD.MOV.U32 R6, RZ, RZ, 0x0 ;  /* 0x00000000ff067424 */ /* 0x000fe200078e00ff */
[----:B------:R-:W-:Y:S01]  /*12d0*/  MOV R7, 0x7ff00000 ;  /* 0x7ff0000000077802 */ /* 0x000fe20000000f00 */
[----:B------:R-:W-:Y:S06]  /*12e0*/  BRA `(.L_x_51) ;  /* 0x0000000000047947 */ /* 0x000fec0003800000 */
.L_x_52:
[----:B------:R-:W-:-:S11]  /*12f0*/  DADD R6, R10, 6 ;  /* 0x401800000a067429 */ /* 0x000fd60000000000 */
.L_x_51:
[----:B------:R-:W-:Y:S05]  /*1300*/  BSYNC.RECONVERGENT B0 ;  /* 0x0000000000007941 */ /* 0x000fea0003800200 */
.L_x_50:
[----:B------:R-:W0:Y:S01]  /*1310*/  MUFU.RCP64H R5, R35 ;  /* 0x0000002300057308 */ /* 0x000e220000001800 */
[----:B------:R-:W-:Y:S01]  /*1320*/  IMAD.MOV.U32 R4, RZ, RZ, 0x1 ;  /* 0x00000001ff047424 */ /* 0x000fe200078e00ff */
[----:B------:R-:W1:Y:S01]  /*1330*/  LDC.64 R14, c[0x0][0x3e8] ;  /* 0x0000fa00ff0e7b82 */ /* 0x000e620000000a00 */
[----:B------:R-:W-:Y:S01]  /*1340*/  DSETP.NEU.AND P0, PT, R10, 1, PT ;  /* 0x3ff000000a00742a */ /* 0x000fe20003f0d000 */
[----:B------:R-:W-:Y:S05]  /*1350*/  BSSY.RECONVERGENT B0, `(.L_x_53) ;  /* 0x0000017000007945 */ /* 0x000fea0003800200 */
[----:B------:R-:W-:Y:S02]  /*1360*/  FSEL R10, R6, RZ, P0 ;  /* 0x000000ff060a7208 */ /* 0x000fe40000000000 */
[----:B------:R-:W-:Y:S01]  /*1370*/  FSEL R11, R7, 1.875, P0 ;  /* 0x3ff00000070b7808 */ /* 0x000fe20000000000 */
[----:B0-----:R-:W-:-:S08]  /*1380*/  DFMA R8, -R34, R4, 1 ;  /* 0x3ff000002208742b */ /* 0x001fd00000000104 */
[----:B------:R-:W-:-:S08]  /*1390*/  DFMA R8, R8, R8, R8 ;  /* 0x000000080808722b */ /* 0x000fd00000000008 */
[----:B------:R-:W-:Y:S02]  /*13a0*/  DFMA R4, R4, R8, R4 ;  /* 0x000000080404722b */ /* 0x000fe40000000004 */
[----:B-1----:R-:W-:-:S06]  /*13b0*/  DMUL R8, R14, 24 ;  /* 0x403800000e087828 */ /* 0x002fcc0000000000 */
        /* <DEDUP_REMOVED lines=10> */
[----:B------:R-:W-:Y:S01]  /*1460*/  MOV R6, R34 ;  /* 0x0000002200067202 */ /* 0x000fe20000000f00 */
[----:B------:R-:W-:Y:S01]  /*1470*/  IMAD.MOV.U32 R5, RZ, RZ, R9 ;  /* 0x000000ffff057224 */ /* 0x000fe200078e0009 */
[----:B------:R-:W-:Y:S01]  /*1480*/  MOV R0, 0x14b0 ;  /* 0x000014b000007802 */ /* 0x000fe20000000f00 */
[----:B------:R-:W-:-:S07]  /*1490*/  IMAD.MOV.U32 R3, RZ, RZ, R35 ;  /* 0x000000ffff037224 */ /* 0x000fce00078e0023 */
[----:B------:R-:W-:Y:S05]  /*14a0*/  CALL.REL.NOINC `($__internal_2_$__cuda_sm20_div_rn_f64_full) ;  /* 0x0000000800ec7944 */ /* 0x000fea0003c00000 */
[----:B------:R-:W-:-:S07]  /*14b0*/  IMAD.MOV.U32 R5, RZ, RZ, R3 ;  /* 0x000000ffff057224 */ /* 0x000fce00078e0003 */
.L_x_54:
[----:B------:R-:W-:Y:S05]  /*14c0*/  BSYNC.RECONVERGENT B0 ;  /* 0x0000000000007941 */ /* 0x000fea0003800200 */
.L_x_53:
[----:B------:R-:W-:Y:S01]  /*14d0*/  IMAD.MOV.U32 R6, RZ, RZ, 0x0 ;  /* 0x00000000ff067424 */ /* 0x000fe200078e00ff */
[----:B------:R-:W-:Y:S01]  /*14e0*/  MOV R7, 0x40000000 ;  /* 0x4000000000077802 */ /* 0x000fe20000000f00 */
[----:B------:R-:W-:-:S05]  /*14f0*/  DMUL R4, R10, R4 ;  /* 0x000000040a047228 */ /* 0x000fca0000000000 */
[----:B------:R-:W-:-:S08]  /*1500*/  DFMA R10, R10, R6, -1 ;  /* 0xbff000000a0a742b */ /* 0x000fd00000000006 */
[----:B------:R-:W-:-:S08]  /*1510*/  DMUL R4, R4, R10 ;  /* 0x0000000a04047228 */ /* 0x000fd00000000000 */
[-C--:B------:R-:W-:Y:S02]  /*1520*/  DFMA R36, R30, R4.reuse, R36 ;  /* 0x000000041e24722b */ /* 0x080fe40000000024 */
[-C--:B------:R-:W-:Y:S02]  /*1530*/  DFMA R16, R28, R4.reuse, R16 ;  /* 0x000000041c10722b */ /* 0x080fe40000000010 */
[----:B------:R-:W-:-:S11]  /*1540*/  DFMA R18, R32, R4, R18 ;  /* 0x000000042012722b */ /* 0x000fd60000000012 */
.L_x_42:
[----:B------:R-:W-:Y:S05]  /*1550*/  BSYNC.RECONVERGENT B7 ;  /* 0x0000000000077941 */ /* 0x000fea0003800200 */
.L_x_41:
[----:B------:R-:W-:Y:S01]  /*1560*/  IMAD.U32 R3, RZ, RZ, UR40 ;  /* 0x00000028ff037e24 */ /* 0x000fe2000f8e00ff */
[----:B------:R-:W-:Y:S01]  /*1570*/  IADD3 R22, P1, PT, R22, 0x10, RZ ;  /* 0x0000001016167810 */ /* 0x000fe20007f3e0ff */
[----:B------:R-:W-:Y:S01]  /*1580*/  VIADD R2, R2, 0x2 ;  /* 0x0000000202027836 */ /* 0x000fe20000000000 */
[----:B------:R-:W-:Y:S01]  /*1590*/  IADD3 R26, P3, PT, R26, 0x10, RZ ;  /* 0x000000101a1a7810 */ /* 0x000fe20007f7e0ff */
[----:B------:R-:W-:Y:S01]  /*15a0*/  VIADD R44, R44, 0x2 ;  /* 0x000000022c2c7836 */ /* 0x000fe20000000000 */
[----:B------:R-:W-:Y:S01]  /*15b0*/  LOP3.LUT R7, R3, 0xfffffffe, RZ, 0xc0, !PT ;  /* 0xfffffffe03077812 */ /* 0x000fe200078ec0ff */
[----:B------:R-:W-:Y:S01]  /*15c0*/  IMAD.X R23, RZ, RZ, R23, P1 ;  /* 0x000000ffff177224 */ /* 0x000fe200008e0617 */
[----:B------:R-:W-:Y:S01]  /*15d0*/  IADD3 R24, P2, PT, R24, 0x10, RZ ;  /* 0x0000001018187810 */ /* 0x000fe20007f5e0ff */
[----:B------:R-:W-:Y:S01]  /*15e0*/  IMAD.X R27, RZ, RZ, R27, P3 ;  /* 0x000000ffff1b7224 */ /* 0x000fe200018e061b */
[----:B------:R-:W-:Y:S02]  /*15f0*/  ISETP.NE.AND P0, PT, R2, R7, PT ;  /* 0x000000070200720c */ /* 0x000fe40003f05270 */
[----:B------:R-:W-:-:S11]  /*1600*/  IADD3.X R25, PT, PT, RZ, R25, RZ, P2, !PT ;  /* 0x00000019ff197210 */ /* 0x000fd600017fe4ff */
[----:B------:R-:W-:Y:S05]  /*1610*/  @P0 BRA `(.L_x_55) ;  /* 0xffffffec00380947 */ /* 0x000fea000383ffff */
[----:B------:R-:W-:Y:S05]  /*1620*/  BSYNC.RECONVERGENT B6 ;  /* 0x0000000000067941 */ /* 0x000fea0003800200 */
.L_x_27:
[----:B------:R-:W-:Y:S01]  /*1630*/  LOP3.LUT R0, R3, 0x1, RZ, 0xc0, !PT ;  /* 0x0000000103007812 */ /* 0x000fe200078ec0ff */
[----:B------:R-:W-:Y:S01]  /*1640*/  BSSY.RECONVERGENT B6, `(.L_x_26) ;  /* 0x0000097000067945 */ /* 0x000fe20003800200 */
[----:B------:R-:W-:-:S04]  /*1650*/  ISETP.NE.AND P0, PT, R45, R7, PT ;  /* 0x000000072d00720c */ /* 0x000fc80003f05270 */
[----:B------:R-:W-:-:S13]  /*1660*/  ISETP.NE.U32.OR P0, PT, R0, 0x1, !P0 ;  /* 0x000000010000780c */ /* 0x000fda0004705470 */
[----:B------:R-:W-:Y:S05]  /*1670*/  @P0 BRA `(.L_x_56) ;  /* 0x00000008004c0947 */ /* 0x000fea0003800000 */
[----:B------:R-:W0:Y:S08]  /*1680*/  LDC.64 R4, c[0x0][0x388] ;  /* 0x0000e200ff047b82 */ /* 0x000e300000000a00 */
[----:B------:R-:W1:Y:S08]  /*1690*/  LDC.64 R2, c[0x0][0x380] ;  /* 0x0000e000ff027b82 */ /* 0x000e700000000a00 */
[----:B------:R-:W2:Y:S01]  /*16a0*/  LDC.64 R8, c[0x0][0x390] ;  /* 0x0000e400ff087b82 */ /* 0x000ea20000000a00 */
[----:B0-----:R-:W-:-:S06]  /*16b0*/  IMAD.WIDE.U32 R4, R7, 0x8, R4 ;  /* 0x0000000807047825 */ /* 0x001fcc00078e0004 */
[----:B------:R-:W3:Y:S01]  /*16c0*/  LDG.E.64 R4, desc[UR38][R4.64] ;  /* 0x0000002604047981 */ /* 0x000ee2000c1e1b00 */
[----:B-1----:R-:W-:-:S06]  /*16d0*/  IMAD.WIDE.U32 R2, R7, 0x8, R2 ;  /* 0x0000000807027825 */ /* 0x002fcc00078e0002 */
[----:B------:R-:W4:Y:S01]  /*16e0*/  LDG.E.64 R2, desc[UR38][R2.64] ;  /* 0x0000002602027981 */ /* 0x000f22000c1e1b00 */
[----:B--2---:R-:W-:-:S06]  /*16f0*/  IMAD.WIDE.U32 R8, R7, 0x8, R8 ;  /* 0x0000000807087825 */ /* 0x004fcc00078e0008 */
[----:B------:R-:W2:Y:S01]  /*1700*/  LDG.E.64 R8, desc[UR38][R8.64] ;  /* 0x0000002608087981 */ /* 0x000ea2000c1e1b00 */
[----:B------:R-:W-:Y:S01]  /*1710*/  BSSY.RECONVERGENT B7, `(.L_x_57) ;  /* 0x0000019000077945 */ /* 0x000fe20003800200 */
[----:B---3-5:R-:W-:Y:S02]  /*1720*/  DADD R40, R40, -R4 ;  /* 0x0000000028287229 */ /* 0x028fe40000000804 */
[----:B----4-:R-:W-:-:S06]  /*1730*/  DADD R42, R42, -R2 ;  /* 0x000000002a2a7229 */ /* 0x010fcc0000000802 */
[----:B------:R-:W-:Y:S02]  /*1740*/  DMUL R6, R40, R40 ;  /* 0x0000002828067228 */ /* 0x000fe40000000000 */
[----:B--2---:R-:W-:-:S06]  /*1750*/  DADD R38, R38, -R8 ;  /* 0x0000000026267229 */ /* 0x004fcc0000000808 */
[----:B------:R-:W-:-:S08]  /*1760*/  DFMA R6, R42, R42, R6 ;  /* 0x0000002a2a06722b */ /* 0x000fd00000000006 */
[----:B------:R-:W-:-:S08]  /*1770*/  DFMA R22, R38, R38, R6 ;  /* 0x000000262616722b */ /* 0x000fd00000000006 */
[----:B------:R-:W-:-:S14]  /*1780*/  DSETP.NEU.AND P0, PT, R22, RZ, PT ;  /* 0x000000ff1600722a */ /* 0x000fdc0003f0d000 */
[----:B------:R-:W-:Y:S05]  /*1790*/  @P0 BRA `(.L_x_58) ;  /* 0x0000000000400947 */ /* 0x000fea0003800000 */
[----:B------:R-:W-:Y:S01]  /*17a0*/  MOV R0, 0x28 ;  /* 0x0000002800007802 */ /* 0x000fe20000000f00 */
[----:B------:R-:W0:Y:S01]  /*17b0*/  LDCU.64 UR4, c[0x4][0x10] ;  /* 0x01000200ff0477ac */ /* 0x000e220008000a00 */
[----:B------:R-:W-:Y:S02]  /*17c0*/  IMAD.MOV.U32 R8, RZ, RZ, 0x5c ;  /* 0x0000005cff087424 */ /* 0x000fe400078e00ff */
[----:B------:R1:W2:Y:S01]  /*17d0*/  LDC.64 R2, c[0x4][R0] ;  /* 0x0100000000027b82 */ /* 0x0002a20000000a00 */
[----:B------:R-:W3:Y:S01]  /*17e0*/  LDCU.64 UR6, c[0x4][0x18] ;  /* 0x01000300ff0677ac */ /* 0x000ee20008000a00 */
[----:B------:R-:W-:Y:S02]  /*17f0*/  IMAD.MOV.U32 R12, RZ, RZ, 0x1 ;  /* 0x00000001ff0c7424 */ /* 0x000fe400078e00ff */
[----:B------:R-:W-:Y:S01]  /*1800*/  IMAD.MOV.U32 R13, RZ, RZ, RZ ;  /* 0x000000ffff0d7224 */ /* 0x000fe200078e00ff */
[----:B------:R-:W4:Y:S01]  /*1810*/  LDCU.64 UR8, c[0x4][0x8] ;  /* 0x01000100ff0877ac */ /* 0x000f220008000a00 */
[----:B0-----:R-:W-:Y:S01]  /*1820*/  IMAD.U32 R4, RZ, RZ, UR4 ;  /* 0x00000004ff047e24 */ /* 0x001fe2000f8e00ff */
[----:B------:R-:W-:Y:S01]  /*1830*/  MOV R5, UR5 ;  /* 0x0000000500057c02 */ /* 0x000fe20008000f00 */
[----:B---3--:R-:W-:-:S02]  /*1840*/  IMAD.U32 R6, RZ, RZ, UR6 ;  /* 0x00000006ff067e24 */ /* 0x008fc4000f8e00ff */
[----:B------:R-:W-:Y:S02]  /*1850*/  IMAD.U32 R7, RZ, RZ, UR7 ;  /* 0x00000007ff077e24 */ /* 0x000fe4000f8e00ff */
[----:B----4-:R-:W-:Y:S01]  /*1860*/  IMAD.U32 R10, RZ, RZ, UR8 ;  /* 0x00000008ff0a7e24 */ /* 0x010fe2000f8e00ff */
[----:B-1----:R-:W-:-:S07]  /*1870*/  MOV R11, UR9 ;  /* 0x00000009000b7c02 */ /* 0x002fce0008000f00 */
[----:B------:R-:W-:-:S07]  /*1880*/  LEPC R20, `(.L_x_58) ;  /* 0x000000001014794e */ /* 0x000fce0000000000 */
[----:B--2---:R-:W-:Y:S05]  /*1890*/  CALL.ABS.NOINC R2 ;  /* 0x0000000002007343 */ /* 0x004fea0003c00000 */
.L_x_58:
[----:B------:R-:W-:Y:S05]  /*18a0*/  BSYNC.RECONVERGENT B7 ;  /* 0x0000000000077941 */ /* 0x000fea0003800200 */
.L_x_57:
        /* <DEDUP_REMOVED lines=12> */
[----:B------:R-:W-:Y:S01]  /*1970*/  VIADD R11, R7, 0xfff00000 ;  /* 0xfff00000070b7836 */ /* 0x000fe20000000000 */
[----:B------:R-:W-:-:S05]  /*1980*/  MOV R10, R6 ;  /* 0x00000006000a7202 */ /* 0x000fca0000000f00 */
[----:B------:R-:W-:-:S08]  /*1990*/  DFMA R8, R12, -R12, R22 ;  /* 0x8000000c0c08722b */ /* 0x000fd00000000016 */
[----:B------:R-:W-:Y:S01]  /*19a0*/  DFMA R2, R8, R10, R12 ;  /* 0x0000000a0802722b */ /* 0x000fe2000000000c */
[----:B------:R-:W-:Y:S10]  /*19b0*/  @!P0 BRA `(.L_x_60) ;  /* 0x0000000000248947 */ /* 0x000ff40003800000 */
        /* <DEDUP_REMOVED lines=8> */
[----:B------:R-:W-:-:S07]  /*1a40*/  IMAD.MOV.U32 R2, RZ, RZ, R0 ;  /* 0x000000ffff027224 */ /* 0x000fce00078e0000 */
.L_x_60:
[----:B------:R-:W-:Y:S05]  /*1a50*/  BSYNC.RECONVERGENT B0 ;  /* 0x0000000000007941 */ /* 0x000fea0003800200 */
.L_x_59:
[----:B------:R-:W0:Y:S01]  /*1a60*/  MUFU.RCP64H R5, R3 ;  /* 0x0000000300057308 */ /* 0x000e220000001800 */
[----:B------:R-:W-:Y:S01]  /*1a70*/  MOV R4, 0x1 ;  /* 0x0000000100047802 */ /* 0x000fe20000000f00 */
[----:B------:R-:W1:Y:S01]  /*1a80*/  LDCU.64 UR4, c[0x0][0x3e0] ;  /* 0x00007c00ff0477ac */ /* 0x000e620008000a00 */
[----:B------:R-:W2:Y:S01]  /*1a90*/  LDC R0, c[0x0][0x3e4] ;  /* 0x0000f900ff007b82 */ /* 0x000ea20000000800 */
[----:B------:R-:W-:Y:S03]  /*1aa0*/  BSSY.RECONVERGENT B0, `(.L_x_61) ;  /* 0x0000015000007945 */ /* 0x000fe60003800200 */
[----:B0-----:R-:W-:-:S08]  /*1ab0*/  DFMA R6, R4, -R2, 1 ;  /* 0x3ff000000406742b */ /* 0x001fd00000000802 */
[----:B------:R-:W-:Y:S01]  /*1ac0*/  DFMA R6, R6, R6, R6 ;  /* 0x000000060606722b */ /* 0x000fe20000000006 */
[----:B--2---:R-:W-:-:S07]  /*1ad0*/  FSETP.GEU.AND P1, PT, |R0|, 6.5827683646048100446e-37, PT ;  /* 0x036000000000780b */ /* 0x004fce0003f2e200 */
[----:B------:R-:W-:-:S08]  /*1ae0*/  DFMA R6, R4, R6, R4 ;  /* 0x000000060406722b */ /* 0x000fd00000000004 */
[----:B------:R-:W-:-:S08]  /*1af0*/  DFMA R4, R6, -R2, 1 ;  /* 0x3ff000000604742b */ /* 0x000fd00000000802 */
[----:B------:R-:W-:-:S08]  /*1b00*/  DFMA R4, R6, R4, R6 ;  /* 0x000000040604722b */ /* 0x000fd00000000006 */
[----:B-1----:R-:W-:-:S08]  /*1b10*/  DMUL R10, R4, UR4 ;  /* 0x00000004040a7c28 */ /* 0x002fd00008000000 */
        /* <DEDUP_REMOVED lines=13> */
.L_x_62:
[----:B------:R-:W-:Y:S05]  /*1bf0*/  BSYNC.RECONVERGENT B0 ;  /* 0x0000000000007941 */ /* 0x000fea0003800200 */
.L_x_61:
[----:B------:R-:W-:Y:S01]  /*1c00*/  DADD R2, -RZ, |R10| ;  /* 0x00000000ff027229 */ /* 0x000fe2000000050a */
[----:B------:R-:W-:Y:S01]  /*1c10*/  BSSY.RECONVERGENT B0, `(.L_x_63) ;  /* 0x0000004000007945 */ /* 0x000fe20003800200 */
[----:B------:R-:W-:-:S08]  /*1c20*/  MOV R0, 0x1c50 ;  /* 0x00001c5000007802 */ /* 0x000fd00000000f00 */
[----:B------:R-:W-:-:S07]  /*1c30*/  IMAD.MOV.U32 R4, RZ, RZ, R2 ;  /* 0x000000ffff047224 */ /* 0x000fce00078e0002 */
[----:B------:R-:W-:Y:S05]  /*1c40*/  CALL.REL.NOINC `($_Z15Force_update_1DPdS_S_S_S_S_S_S_S_S_S_S_ddj$__internal_accurate_pow) ;  /* 0x0000000c004c7944 */ /* 0x000fea0003c00000 */
[----:B------:R-:W-:Y:S05]  /*1c50*/  BSYNC.RECONVERGENT B0 ;  /* 0x0000000000007941 */ /* 0x000fea0003800200 */
.L_x_63:
[C---:B------:R-:W-:Y:S01]  /*1c60*/  DADD R6, R10.reuse, 6 ;  /* 0x401800000a067429 */ /* 0x040fe20000000000 */
[----:B------:R-:W-:Y:S01]  /*1c70*/  BSSY.RECONVERGENT B0, `(.L_x_64) ;  /* 0x000000f000007945 */ /* 0x000fe20003800200 */
[----:B------:R-:W-:-:S06]  /*1c80*/  DSETP.NEU.AND P0, PT, R10, RZ, PT ;  /* 0x000000ff0a00722a */ /* 0x000fcc0003f0d000 */
[----:B------:R-:W-:Y:S02]  /*1c90*/  FSEL R2, R4, RZ, P0 ;  /* 0x000000ff04027208 */ /* 0x000fe40000000000 */
[----:B------:R-:W-:Y:S02]  /*1ca0*/  LOP3.LUT R6, R7, 0x7ff00000, RZ, 0xc0, !PT ;  /* 0x7ff0000007067812 */ /* 0x000fe400078ec0ff */
[----:B------:R-:W-:Y:S02]  /*1cb0*/  FSEL R3, R3, RZ, P0 ;  /* 0x000000ff03037208 */ /* 0x000fe40000000000 */
[----:B------:R-:W-:-:S13]  /*1cc0*/  ISETP.NE.AND P1, PT, R6, 0x7ff00000, PT ;  /* 0x7ff000000600780c */ /* 0x000fda0003f25270 */
        /* <DEDUP_REMOVED lines=8> */
.L_x_66:
[----:B------:R-:W-:-:S11]  /*1d50*/  DADD R2, R10, 6 ;  /* 0x401800000a027429 */ /* 0x000fd60000000000 */
.L_x_65:
[----:B------:R-:W-:Y:S05]  /*1d60*/  BSYNC.RECONVERGENT B0 ;  /* 0x0000000000007941 */ /* 0x000fea0003800200 */
.L_x_64:
        /* <DEDUP_REMOVED lines=8> */
[----:B------:R-:W-:Y:S02]  /*1df0*/  DFMA R6, R6, R6, R6 ;  /* 0x000000060606722b */ /* 0x000fe40000000006 */
[----:B-1----:R-:W-:-:S06]  /*1e00*/  DMUL R12, R8, 24 ;  /* 0x40380000080c7828 */ /* 0x002fcc0000000000 */
[----:B------:R-:W-:-:S04]  /*1e10*/  DFMA R6, R4, R6, R4 ;  /* 0x000000060406722b */ /* 0x000fc80000000004 */
[----:B------:R-:W-:-:S04]  /*1e20*/  FSETP.GEU.AND P2, PT, |R13|, 6.5827683646048100446e-37, PT ;  /* 0x036000000d00780b */ /* 0x000fc80003f4e200 */
        /* <DEDUP_REMOVED lines=15> */
.L_x_68:
[----:B------:R-:W-:Y:S05]  /*1f20*/  BSYNC.RECONVERGENT B0 ;  /* 0x0000000000007941 */ /* 0x000fea0003800200 */
.L_x_67:
        /* <DEDUP_REMOVED lines=8> */
.L_x_56:
[----:B------:R-:W-:Y:S05]  /*1fb0*/  BSYNC.RECONVERGENT B6 ;  /* 0x0000000000067941 */ /* 0x000fea0003800200 */
.L_x_26:
[----:B------:R-:W0:Y:S08]  /*1fc0*/  LDC.64 R2, c[0x0][0x3b0] ;  /* 0x0000ec00ff027b82 */ /* 0x000e300000000a00 */
[----:B------:R-:W1:Y:S08]  /*1fd0*/  LDC.64 R4, c[0x0][0x3b8] ;  /* 0x0000ee00ff047b82 */ /* 0x000e700000000a00 */
[----:B------:R-:W2:Y:S01]  /*1fe0*/  LDC.64 R6, c[0x0][0x3c0] ;  /* 0x0000f000ff067b82 */ /* 0x000ea20000000a00 */
[----:B0-----:R-:W-:-:S05]  /*1ff0*/  IMAD.WIDE R2, R45, 0x8, R2 ;  /* 0x000000082d027825 */ /* 0x001fca00078e0202 */
[----:B------:R-:W-:Y:S01]  /*2000*/  STG.E.64 desc[UR38][R2.64], R36 ;  /* 0x0000002402007986 */ /* 0x000fe2000c101b26 */
[----:B-1----:R-:W-:-:S05]  /*2010*/  IMAD.WIDE R4, R45, 0x8, R4 ;  /* 0x000000082d047825 */ /* 0x002fca00078e0204 */
[----:B------:R-:W-:Y:S01]  /*2020*/  STG.E.64 desc[UR38][R4.64], R16 ;  /* 0x0000001004007986 */ /* 0x000fe2000c101b26 */
[----:B--2---:R-:W-:-:S05]  /*2030*/  IMAD.WIDE R6, R45, 0x8, R6 ;  /* 0x000000082d067825 */ /* 0x004fca00078e0206 */
[----:B------:R-:W-:Y:S01]  /*2040*/  STG.E.64 desc[UR38][R6.64], R18 ;  /* 0x0000001206007986 */ /* 0x000fe2000c101b26 */
[----:B------:R-:W-:Y:S05]  /*2050*/  EXIT ;  /* 0x000000000000794d */ /* 0x000fea0003800000 */
        .weak           $__internal_2_$__cuda_sm20_div_rn_f64_full
        .type           $__internal_2_$__cuda_sm20_div_rn_f64_full,@function
        .size           $__internal_2_$__cuda_sm20_div_rn_f64_full,($__internal_3_$__cuda_sm20_dsqrt_rn_f64_mediumpath_v1 - $__internal_2_$__cuda_sm20_div_rn_f64_full)
$__internal_2_$__cuda_sm20_div_rn_f64_full:
[C---:B------:R-:W-:Y:S01]  /*2060*/  FSETP.GEU.AND P0, PT, |R3|.reuse, 1.469367938527859385e-39, PT ;  /* 0x001000000300780b */ /* 0x040fe20003f0e200 */
[--C-:B------:R-:W-:Y:S01]  /*2070*/  IMAD.MOV.U32 R8, RZ, RZ, R6.reuse ;  /* 0x000000ffff087224 */ /* 0x100fe200078e0006 */
[----:B------:R-:W-:Y:S01]  /*2080*/  LOP3.LUT R7, R3, 0x800fffff, RZ, 0xc0, !PT ;  /* 0x800fffff03077812 */ /* 0x000fe200078ec0ff */
[----:B------:R-:W-:Y:S01]  /*2090*/  IMAD.MOV.U32 R9, RZ, RZ, R3 ;  /* 0x000000ffff097224 */ /* 0x000fe200078e0003 */
[----:B------:R-:W-:Y:S01]  /*20a0*/  MOV R14, R4 ;  /* 0x00000004000e7202 */ /* 0x000fe20000000f00 */
[----:B------:R-:W-:Y:S01]  /*20b0*/  IMAD.MOV.U32 R12, RZ, RZ, R6 ;  /* 0x000000ffff0c7224 */ /* 0x000fe200078e0006 */
[----:B------:R-:W-:Y:S01]  /*20c0*/  LOP3.LUT R13, R7, 0x3ff00000, RZ, 0xfc, !PT ;  /* 0x3ff00000070d7812 */ /* 0x000fe200078efcff */
[----:B------:R-:W-:Y:S01]  /*20d0*/  IMAD.MOV.U32 R15, RZ, RZ, R5 ;  /* 0x000000ffff0f7224 */ /* 0x000fe200078e0005 */
[----:B------:R-:W-:Y:S01]  /*20e0*/  LOP3.LUT R5, R3, 0x7ff00000, RZ, 0xc0, !PT ;  /* 0x7ff0000003057812 */ /* 0x000fe200078ec0ff */
[----:B------:R-:W-:Y:S01]  /*20f0*/  IMAD.MOV.U32 R20, RZ, RZ, 0x1 ;  /* 0x00000001ff147424 */ /* 0x000fe200078e00ff */
[----:B------:R-:W-:Y:S01]  /*2100*/  BSSY.RECONVERGENT B1, `(.L_x_69) ;  /* 0x0000056000017945 */ /* 0x000fe20003800200 */
[----:B------:R-:W-:Y:S01]  /*2110*/  IMAD.MOV.U32 R3, RZ, RZ, 0x1ca00000 ;  /* 0x1ca00000ff037424 */ /* 0x000fe200078e00ff */
[C---:B------:R-:W-:Y:S01]  /*2120*/  FSETP.GEU.AND P2, PT, |R15|.reuse, 1.469367938527859385e-39, PT ;  /* 0x001000000f00780b */ /* 0x040fe20003f4e200 */
[----:B------:R-:W-:Y:S01]  /*2130*/  @!P0 DMUL R12, R8, 8.98846567431157953865e+307 ;  /* 0x7fe00000080c8828 */ /* 0x000fe20000000000 */
[----:B------:R-:W-:-:S04]  /*2140*/  LOP3.LUT R4, R15, 0x7ff00000, RZ, 0xc0, !PT ;  /* 0x7ff000000f047812 */ /* 0x000fc800078ec0ff */
[----:B------:R-:W-:Y:S01]  /*2150*/  ISETP.GE.U32.AND P1, PT, R4, R5, PT ;  /* 0x000000050400720c */ /* 0x000fe20003f26070 */
[----:B------:R-:W0:Y:S03]  /*2160*/  MUFU.RCP64H R21, R13 ;  /* 0x0000000d00157308 */ /* 0x000e260000001800 */
[----:B------:R-:W-:Y:S02]  /*2170*/  SEL R6, R3, 0x63400000, !P1 ;  /* 0x6340000003067807 */ /* 0x000fe40004800000 */
[----:B------:R-:W-:Y:S01]  /*2180*/  @!P0 LOP3.LUT R5, R13, 0x7ff00000, RZ, 0xc0, !PT ;  /* 0x7ff000000d058812 */ /* 0x000fe200078ec0ff */
[----:B------:R-:W-:Y:S01]  /*2190*/  @!P2 IMAD.MOV.U32 R46, RZ, RZ, RZ ;  /* 0x000000ffff2ea224 */ /* 0x000fe200078e00ff */
[----:B------:R-:W-:-:S04]  /*21a0*/  @!P2 LOP3.LUT R7, R9, 0x7ff00000, RZ, 0xc0, !PT ;  /* 0x7ff000000907a812 */ /* 0x000fc800078ec0ff */
[----:B------:R-:W-:-:S04]  /*21b0*/  @!P2 ISETP.GE.U32.AND P3, PT, R4, R7, PT ;  /* 0x000000070400a20c */ /* 0x000fc80003f66070 */
[----:B------:R-:W-:Y:S01]  /*21c0*/  @!P2 SEL R7, R3, 0x63400000, !P3 ;  /* 0x634000000307a807 */ /* 0x000fe20005800000 */
[----:B0-----:R-:W-:-:S03]  /*21d0*/  DFMA R48, R20, -R12, 1 ;  /* 0x3ff000001430742b */ /* 0x001fc6000000080c */
[----:B------:R-:W-:-:S04]  /*21e0*/  @!P2 LOP3.LUT R7, R7, 0x80000000, R15, 0xf8, !PT ;  /* 0x800000000707a812 */ /* 0x000fc800078ef80f */
[----:B------:R-:W-:Y:S01]  /*21f0*/  @!P2 LOP3.LUT R47, R7, 0x100000, RZ, 0xfc, !PT ;  /* 0x00100000072fa812 */ /* 0x000fe200078efcff */
[----:B------:R-:W-:-:S08]  /*2200*/  DFMA R48, R48, R48, R48 ;  /* 0x000000303030722b */ /* 0x000fd00000000030 */
[----:B------:R-:W-:Y:S01]  /*2210*/  DFMA R48, R20, R48, R20 ;  /* 0x000000301430722b */ /* 0x000fe20000000014 */
[----:B------:R-:W-:Y:S02]  /*2220*/  LOP3.LUT R21, R6, 0x800fffff, R15, 0xf8, !PT ;  /* 0x800fffff06157812 */ /* 0x000fe400078ef80f */
[----:B------:R-:W-:-:S05]  /*2230*/  MOV R20, R14 ;  /* 0x0000000e00147202 */ /* 0x000fca0000000f00 */
[----:B------:R-:W-:Y:S02]  /*2240*/  DFMA R6, R48, -R12, 1 ;  /* 0x3ff000003006742b */ /* 0x000fe4000000080c */
[----:B------:R-:W-:-:S06]  /*2250*/  @!P2 DFMA R20, R20, 2, -R46 ;  /* 0x400000001414a82b */ /* 0x000fcc000000082e */
[----:B------:R-:W-:Y:S01]  /*2260*/  DFMA R48, R48, R6, R48 ;  /* 0x000000063030722b */ /* 0x000fe20000000030 */
[----:B------:R-:W-:-:S03]  /*2270*/  IMAD.MOV.U32 R6, RZ, RZ, R4 ;  /* 0x000000ffff067224 */ /* 0x000fc600078e0004 */
[----:B------:R-:W-:-:S04]  /*2280*/  @!P2 LOP3.LUT R6, R21, 0x7ff00000, RZ, 0xc0, !PT ;  /* 0x7ff000001506a812 */ /* 0x000fc800078ec0ff */
[----:B------:R-:W-:Y:S01]  /*2290*/  DMUL R46, R48, R20 ;  /* 0x00000014302e7228 */ /* 0x000fe20000000000 */
[----:B------:R-:W-:-:S05]  /*22a0*/  VIADD R7, R6, 0xffffffff ;  /* 0xffffffff06077836 */ /* 0x000fca0000000000 */
[----:B------:R-:W-:Y:S02]  /*22b0*/  ISETP.GT.U32.AND P0, PT, R7, 0x7feffffe, PT ;  /* 0x7feffffe0700780c */ /* 0x000fe40003f04070 */
[----:B------:R-:W-:Y:S01]  /*22c0*/  IADD3 R7, PT, PT, R5, -0x1, RZ ;  /* 0xffffffff05077810 */ /* 0x000fe20007ffe0ff */
[----:B------:R-:W-:-:S03]  /*22d0*/  DFMA R50, R46, -R12, R20 ;  /* 0x8000000c2e32722b */ /* 0x000fc60000000014 */
[----:B------:R-:W-:-:S05]  /*22e0*/  ISETP.GT.U32.OR P0, PT, R7, 0x7feffffe, P0 ;  /* 0x7feffffe0700780c */ /* 0x000fca0000704470 */
[----:B------:R-:W-:-:S08]  /*22f0*/  DFMA R46, R48, R50, R46 ;  /* 0x00000032302e722b */ /* 0x000fd0000000002e */
[----:B------:R-:W-:Y:S05]  /*2300*/  @P0 BRA `(.L_x_70) ;  /* 0x0000000000740947 */ /* 0x000fea0003800000 */
        /* <DEDUP_REMOVED lines=12> */
[----:B------:R-:W-:-:S09]  /*23d0*/  MOV R8, RZ ;  /* 0x000000ff00087202 */ /* 0x000fd20000000f00 */
[C---:B------:R-:W-:Y:S02]  /*23e0*/  FSETP.NEU.AND P0, PT, R13.reuse, RZ, PT ;  /* 0x000000ff0d00720b */ /* 0x040fe40003f0d000 */
[----:B------:R-:W-:-:S04]  /*23f0*/  LOP3.LUT R4, R13, 0x80000000, R9, 0x48, !PT ;  /* 0x800000000d047812 */ /* 0x000fc800078e4809 */
[----:B------:R-:W-:-:S07]  /*2400*/  LOP3.LUT R9, R4, R5, RZ, 0xfc, !PT ;  /* 0x0000000504097212 */ /* 0x000fce00078efcff */
[----:B------:R-:W-:Y:S05]  /*2410*/  @!P0 BRA `(.L_x_71) ;  /* 0x0000000000908947 */ /* 0x000fea0003800000 */
[----:B------:R-:W-:Y:S01]  /*2420*/  IMAD.MOV R7, RZ, RZ, -R3 ;  /* 0x000000ffff077224 */ /* 0x000fe200078e0a03 */
[----:B------:R-:W-:Y:S01]  /*2430*/  IADD3 R3, PT, PT, -R3, -0x43300000, RZ ;  /* 0xbcd0000003037810 */ /* 0x000fe20007ffe1ff */
[----:B------:R-:W-:-:S06]  /*2440*/  IMAD.MOV.U32 R6, RZ, RZ, RZ ;  /* 0x000000ffff067224 */ /* 0x000fcc00078e00ff */
[----:B------:R-:W-:Y:S02]  /*2450*/  DFMA R6, R48, -R6, R46 ;  /* 0x800000063006722b */ /* 0x000fe4000000002e */
[----:B------:R-:W-:-:S08]  /*2460*/  DMUL.RP R46, R46, R8 ;  /* 0x000000082e2e7228 */ /* 0x000fd00000008000 */
[----:B------:R-:W-:Y:S02]  /*2470*/  FSETP.NEU.AND P0, PT, |R7|, R3, PT ;  /* 0x000000030700720b */ /* 0x000fe40003f0d200 */
[----:B------:R-:W-:Y:S02]  /*2480*/  LOP3.LUT R3, R47, R4, RZ, 0x3c, !PT ;  /* 0x000000042f037212 */ /* 0x000fe400078e3cff */
[----:B------:R-:W-:Y:S02]  /*2490*/  FSEL R4, R46, R48, !P0 ;  /* 0x000000302e047208 */ /* 0x000fe40004000000 */
[----:B------:R-:W-:-:S03]  /*24a0*/  FSEL R5, R3, R49, !P0 ;  /* 0x0000003103057208 */ /* 0x000fc60004000000 */
[----:B------:R-:W-:Y:S01]  /*24b0*/  IMAD.MOV.U32 R48, RZ, RZ, R4 ;  /* 0x000000ffff307224 */ /* 0x000fe200078e0004 */
[----:B------:R-:W-:Y:S01]  /*24c0*/  MOV R49, R5 ;  /* 0x0000000500317202 */ /* 0x000fe20000000f00 */
[----:B------:R-:W-:Y:S06]  /*24d0*/  BRA `(.L_x_71) ;  /* 0x0000000000607947 */ /* 0x000fec0003800000 */
.L_x_70:
        /* <DEDUP_REMOVED lines=12> */
[----:B------:R-:W-:Y:S01]  /*25a0*/  @!P0 IMAD.MOV.U32 R48, RZ, RZ, RZ ;  /* 0x000000ffff308224 */ /* 0x000fe200078e00ff */
[----:B------:R-:W-:Y:S01]  /*25b0*/  @!P0 MOV R49, R3 ;  /* 0x0000000300318202 */ /* 0x000fe20000000f00 */
[----:B------:R-:W-:Y:S02]  /*25c0*/  @P0 IMAD.MOV.U32 R48, RZ, RZ, RZ ;  /* 0x000000ffff300224 */ /* 0x000fe400078e00ff */
[----:B------:R-:W-:Y:S01]  /*25d0*/  @P0 IMAD.MOV.U32 R49, RZ, RZ, R4 ;  /* 0x000000ffff310224 */ /* 0x000fe200078e0004 */
[----:B------:R-:W-:Y:S06]  /*25e0*/  BRA `(.L_x_71) ;  /* 0x00000000001c7947 */ /* 0x000fec0003800000 */
.L_x_73:
[----:B------:R-:W-:Y:S01]  /*25f0*/  LOP3.LUT R3, R9, 0x80000, RZ, 0xfc, !PT ;  /* 0x0008000009037812 */ /* 0x000fe200078efcff */
[----:B------:R-:W-:-:S03]  /*2600*/  IMAD.MOV.U32 R48, RZ, RZ, R8 ;  /* 0x000000ffff307224 */ /* 0x000fc600078e0008 */
[----:B------:R-:W-:Y:S01]  /*2610*/  MOV R49, R3 ;  /* 0x0000000300317202 */ /* 0x000fe20000000f00 */
[----:B------:R-:W-:Y:S06]  /*2620*/  BRA `(.L_x_71) ;  /* 0x00000000000c7947 */ /* 0x000fec0003800000 */
.L_x_72:
[----:B------:R-:W-:Y:S01]  /*2630*/  LOP3.LUT R3, R15, 0x80000, RZ, 0xfc, !PT ;  /* 0x000800000f037812 */ /* 0x000fe200078efcff */
[----:B------:R-:W-:-:S04]  /*2640*/  IMAD.MOV.U32 R48, RZ, RZ, R14 ;  /* 0x000000ffff307224 */ /* 0x000fc800078e000e */
[----:B------:R-:W-:-:S07]  /*2650*/  IMAD.MOV.U32 R49, RZ, RZ, R3 ;  /* 0x000000ffff317224 */ /* 0x000fce00078e0003 */
.L_x_71:
[----:B------:R-:W-:Y:S05]  /*2660*/  BSYNC.RECONVERGENT B1 ;  /* 0x0000000000017941 */ /* 0x000fea0003800200 */
.L_x_69:
[----:B------:R-:W-:Y:S01]  /*2670*/  IMAD.MOV.U32 R6, RZ, RZ, R0 ;  /* 0x000000ffff067224 */ /* 0x000fe200078e0000 */
[----:B------:R-:W-:Y:S01]  /*2680*/  MOV R3, R49 ;  /* 0x0000003100037202 */ /* 0x000fe20000000f00 */
[----:B------:R-:W-:Y:S02]  /*2690*/  IMAD.MOV.U32 R7, RZ, RZ, 0x0 ;  /* 0x00000000ff077424 */ /* 0x000fe400078e00ff */
[----:B------:R-:W-:Y:S02]  /*26a0*/  IMAD.MOV.U32 R4, RZ, RZ, R48 ;  /* 0x000000ffff047224 */ /* 0x000fe400078e0030 */
[----:B------:R-:W-:Y:S05]  /*26b0*/  RET.REL.NODEC R6 `(_Z15Force_update_1DPdS_S_S_S_S_S_S_S_S_S_S_ddj) ;  /* 0xffffffd806507950 */ /* 0x000fea0003c3ffff */
        .weak           $__internal_3_$__cuda_sm20_dsqrt_rn_f64_mediumpath_v1
        .type           $__internal_3_$__cuda_sm20_dsqrt_rn_f64_mediumpath_v1,@function
        .size           $__internal_3_$__cuda_sm20_dsqrt_rn_f64_mediumpath_v1,($_Z15Force_update_1DPdS_S_S_S_S_S_S_S_S_S_S_ddj$__internal_accurate_pow - $__internal_3_$__cuda_sm20_dsqrt_rn_f64_mediumpath_v1)
$__internal_3_$__cuda_sm20_dsqrt_rn_f64_mediumpath_v1:
[----:B------:R-:W-:Y:S01]  /*26c0*/  ISETP.GE.U32.AND P0, PT, R4, -0x3400000, PT ;  /* 0xfcc000000400780c */ /* 0x000fe20003f06070 */
[----:B------:R-:W-:Y:S01]  /*26d0*/  BSSY.RECONVERGENT B1, `(.L_x_74) ;  /* 0x0000026000017945 */ /* 0x000fe20003800200 */
[----:B------:R-:W-:Y:S01]  /*26e0*/  IMAD.MOV.U32 R14, RZ, RZ, R0 ;  /* 0x000000ffff0e7224 */ /* 0x000fe200078e0000 */
[----:B------:R-:W-:Y:S01]  /*26f0*/  MOV R15, R3 ;  /* 0x00000003000f7202 */ /* 0x000fe20000000f00 */
[----:B------:R-:W-:-:S09]  /*2700*/  IMAD.MOV.U32 R11, RZ, RZ, R5 ;  /* 0x000000ffff0b7224 */ /* 0x000fd200078e0005 */
[----:B------:R-:W-:Y:S05]  /*2710*/  @!P0 BRA `(.L_x_75) ;  /* 0x0000000000208947 */ /* 0x000fea0003800000 */
[----:B------:R-:W-:-:S10]  /*2720*/  DFMA.RM R6, R8, R10, R6 ;  /* 0x0000000a0806722b */ /* 0x000fd40000004006 */
[----:B------:R-:W-:-:S05]  /*2730*/  IADD3 R4, P0, PT, R6, 0x1, RZ ;  /* 0x0000000106047810 */ /* 0x000fca0007f1e0ff */
[----:B------:R-:W-:-:S06]  /*2740*/  IMAD.X R5, RZ, RZ, R7, P0 ;  /* 0x000000ffff057224 */ /* 0x000fcc00000e0607 */
[----:B------:R-:W-:-:S08]  /*2750*/  DFMA.RP R14, -R6, R4, R14 ;  /* 0x00000004060e722b */ /* 0x000fd0000000810e */
[----:B------:R-:W-:-:S06]  /*2760*/  DSETP.GT.AND P0, PT, R14, RZ, PT ;  /* 0x000000ff0e00722a */ /* 0x000fcc0003f04000 */
[----:B------:R-:W-:Y:S02]  /*2770*/  FSEL R4, R4, R6, P0 ;  /* 0x0000000604047208 */ /* 0x000fe40000000000 */
[----:B------:R-:W-:Y:S01]  /*2780*/  FSEL R5, R5, R7, P0 ;  /* 0x0000000705057208 */ /* 0x000fe20000000000 */
[----:B------:R-:W-:Y:S06]  /*2790*/  BRA `(.L_x_76) ;  /* 0x0000000000647947 */ /* 0x000fec0003800000 */
.L_x_75:
[----:B------:R-:W-:-:S14]  /*27a0*/  DSETP.NE.AND P0, PT, R14, RZ, PT ;  /* 0x000000ff0e00722a */ /* 0x000fdc0003f05000 */
[----:B------:R-:W-:Y:S05]  /*27b0*/  @!P0 BRA `(.L_x_77) ;  /* 0x0000000000588947 */ /* 0x000fea0003800000 */
[----:B------:R-:W-:-:S13]  /*27c0*/  ISETP.GE.AND P0, PT, R15, RZ, PT ;  /* 0x000000ff0f00720c */ /* 0x000fda0003f06270 */
[----:B------:R-:W-:Y:S01]  /*27d0*/  @!P0 IMAD.MOV.U32 R4, RZ, RZ, 0x0 ;  /* 0x00000000ff048424 */ /* 0x000fe200078e00ff */
[----:B------:R-:W-:Y:S01]  /*27e0*/  @!P0 MOV R5, 0xfff80000 ;  /* 0xfff8000000058802 */ /* 0x000fe20000000f00 */
[----:B------:R-:W-:Y:S06]  /*27f0*/  @!P0 BRA `(.L_x_76) ;  /* 0x00000000004c8947 */ /* 0x000fec0003800000 */
[----:B------:R-:W-:-:S13]  /*2800*/  ISETP.GT.AND P0, PT, R15, 0x7fefffff, PT ;  /* 0x7fefffff0f00780c */ /* 0x000fda0003f04270 */
[----:B------:R-:W-:Y:S05]  /*2810*/  @P0 BRA `(.L_x_77) ;  /* 0x0000000000400947 */ /* 0x000fea0003800000 */
[----:B------:R-:W-:Y:S01]  /*2820*/  DMUL R14, R14, 8.11296384146066816958e+31 ;  /* 0x469000000e0e7828 */ /* 0x000fe20000000000 */
[----:B------:R-:W-:Y:S02]  /*2830*/  IMAD.MOV.U32 R8, RZ, RZ, RZ ;  /* 0x000000ffff087224 */ /* 0x000fe400078e00ff */
[----:B------:R-:W-:Y:S02]  /*2840*/  IMAD.MOV.U32 R4, RZ, RZ, 0x0 ;  /* 0x00000000ff047424 */ /* 0x000fe400078e00ff */
[----:B------:R-:W-:Y:S01]  /*2850*/  IMAD.MOV.U32 R5, RZ, RZ, 0x3fd80000 ;  /* 0x3fd80000ff057424 */ /* 0x000fe200078e00ff */
[----:B------:R-:W0:Y:S02]  /*2860*/  MUFU.RSQ64H R9, R15 ;  /* 0x0000000f00097308 */ /* 0x000e240000001c00 */
[----:B0-----:R-:W-:-:S08]  /*2870*/  DMUL R6, R8, R8 ;  /* 0x0000000808067228 */ /* 0x001fd00000000000 */
[----:B------:R-:W-:-:S08]  /*2880*/  DFMA R6, R14, -R6, 1 ;  /* 0x3ff000000e06742b */ /* 0x000fd00000000806 */
[----:B------:R-:W-:Y:S02]  /*2890*/  DFMA R4, R6, R4, 0.5 ;  /* 0x3fe000000604742b */ /* 0x000fe40000000004 */
[----:B------:R-:W-:-:S08]  /*28a0*/  DMUL R6, R8, R6 ;  /* 0x0000000608067228 */ /* 0x000fd00000000000 */
[----:B------:R-:W-:-:S08]  /*28b0*/  DFMA R6, R4, R6, R8 ;  /* 0x000000060406722b */ /* 0x000fd00000000008 */
[----:B------:R-:W-:Y:S02]  /*28c0*/  DMUL R4, R14, R6 ;  /* 0x000000060e047228 */ /* 0x000fe40000000000 */
[----:B------:R-:W-:-:S06]  /*28d0*/  IADD3 R7, PT, PT, R7, -0x100000, RZ ;  /* 0xfff0000007077810 */ /* 0x000fcc0007ffe0ff */
[----:B------:R-:W-:-:S08]  /*28e0*/  DFMA R8, R4, -R4, R14 ;  /* 0x800000040408722b */ /* 0x000fd0000000000e */
[----:B------:R-:W-:-:S10]  /*28f0*/  DFMA R4, R6, R8, R4 ;  /* 0x000000080604722b */ /* 0x000fd40000000004 */
[----:B------:R-:W-:Y:S01]  /*2900*/  VIADD R5, R5, 0xfcb00000 ;  /* 0xfcb0000005057836 */ /* 0x000fe20000000000 */
[----:B------:R-:W-:Y:S06]  /*2910*/  BRA `(.L_x_76) ;  /* 0x0000000000047947 */ /* 0x000fec0003800000 */
.L_x_77:
[----:B------:R-:W-:-:S11]  /*2920*/  DADD R4, R14, R14 ;  /* 0x000000000e047229 */ /* 0x000fd6000000000e */
.L_x_76:
[----:B------:R-:W-:Y:S05]  /*2930*/  BSYNC.RECONVERGENT B1 ;  /* 0x0000000000017941 */ /* 0x000fea0003800200 */
.L_x_74:
[----:B------:R-:W-:Y:S01]  /*2940*/  MOV R13, 0x0 ;  /* 0x00000000000d7802 */ /* 0x000fe20000000f00 */
[----:B------:R-:W-:Y:S02]  /*2950*/  IMAD.MOV.U32 R0, RZ, RZ, R4 ;  /* 0x000000ffff007224 */ /* 0x000fe400078e0004 */
[----:B------:R-:W-:Y:S01]  /*2960*/  IMAD.MOV.U32 R3, RZ, RZ, R5 ;  /* 0x000000ffff037224 */ /* 0x000fe200078e0005 */
[----:B------:R-:W-:Y:S06]  /*2970*/  RET.REL.NODEC R12 `(_Z15Force_update_1DPdS_S_S_S_S_S_S_S_S_S_S_ddj) ;  /* 0xffffffd40ca07950 */ /* 0x000fec0003c3ffff */
        .type           $_Z15Force_update_1DPdS_S_S_S_S_S_S_S_S_S_S_ddj$__internal_accurate_pow,@function
        .size           $_Z15Force_update_1DPdS_S_S_S_S_S_S_S_S_S_S_ddj$__internal_accurate_pow,(.L_x_84 - $_Z15Force_update_1DPdS_S_S_S_S_S_S_S_S_S_S_ddj$__internal_accurate_pow)
$_Z15Force_update_1DPdS_S_S_S_S_S_S_S_S_S_S_ddj$__internal_accurate_pow:
[----:B------:R-:W-:Y:S01]  /*2980*/  ISETP.GT.U32.AND P0, PT, R3, 0xfffff, PT ;  /* 0x000fffff0300780c */ /* 0x000fe20003f04070 */
[----:B------:R-:W-:Y:S01]  /*2990*/  IMAD.MOV.U32 R5, RZ, RZ, R3 ;  /* 0x000000ffff057224 */ /* 0x000fe200078e0003 */
[----:B------:R-:W-:Y:S01]  /*29a0*/  UMOV UR4, 0x7d2cafe2 ;  /* 0x7d2cafe200047882 */ /* 0x000fe20000000000 */
[----:B------:R-:W-:Y:S01]  /*29b0*/  UMOV UR5, 0x3eb0f5ff ;  /* 0x3eb0f5ff00057882 */ /* 0x000fe20000000000 */
[----:B------:R-:W-:Y:S01]  /*29c0*/  UMOV UR6, 0x3b39803f ;  /* 0x3b39803f00067882 */ /* 0x000fe20000000000 */
[----:B------:R-:W-:-:S08]  /*29d0*/  UMOV UR7, 0x3c7abc9e ;  /* 0x3c7abc9e00077882 */ /* 0x000fd00000000000 */
[----:B------:R-:W-:-:S10]  /*29e0*/  @!P0 DMUL R6, R4, 1.80143985094819840000e+16 ;  /* 0x4350000004068828 */ /* 0x000fd40000000000 */
[----:B------:R-:W-:Y:S02]  /*29f0*/  @!P0 IMAD.MOV.U32 R5, RZ, RZ, R7 ;  /* 0x000000ffff058224 */ /* 0x000fe400078e0007 */
[----:B------:R-:W-:-:S03]  /*2a00*/  @!P0 IMAD.MOV.U32 R4, RZ, RZ, R6 ;  /* 0x000000ffff048224 */ /* 0x000fc600078e0006 */
[----:B------:R-:W-:Y:S02]  /*2a10*/  LOP3.LUT R5, R5, 0x800fffff, RZ, 0xc0, !PT ;  /* 0x800fffff05057812 */ /* 0x000fe400078ec0ff */
[----:B------:R-:W-:Y:S02]  /*2a20*/  MOV R20, R4 ;  /* 0x0000000400147202 */ /* 0x000fe40000000f00 */
[----:B------:R-:W-:-:S04]  /*2a30*/  LOP3.LUT R5, R5, 0x3ff00000, RZ, 0xfc, !PT ;  /* 0x3ff0000005057812 */ /* 0x000fc800078efcff */
[----:B------:R-:W-:Y:S01]  /*2a40*/  ISETP.GE.U32.AND P1, PT, R5, 0x3ff6a09f, PT ;  /* 0x3ff6a09f0500780c */ /* 0x000fe20003f26070 */
[----:B------:R-:W-:-:S12]  /*2a50*/  IMAD.MOV.U32 R21, RZ, RZ, R5 ;  /* 0x000000ffff157224 */ /* 0x000fd800078e0005 */
[----:B------:R-:W-:-:S04]  /*2a60*/  @P1 VIADD R4, R21, 0xfff00000 ;  /* 0xfff0000015041836 */ /* 0x000fc80000000000 */
[----:B------:R-:W-:Y:S01]  /*2a70*/  @P1 IMAD.MOV.U32 R21, RZ, RZ, R4 ;  /* 0x000000ffff151224 */ /* 0x000fe200078e0004 */
[----:B------:R-:W-:-:S05]  /*2a80*/  MOV R4, RZ ;  /* 0x000000ff00047202 */ /* 0x000fca0000000f00 */
[C---:B------:R-:W-:Y:S02]  /*2a90*/  DADD R8, R20.reuse, 1 ;  /* 0x3ff0000014087429 */ /* 0x040fe40000000000 */
[----:B------:R-:W-:-:S04]  /*2aa0*/  DADD R20, R20, -1 ;  /* 0xbff0000014147429 */ /* 0x000fc80000000000 */
[----:B------:R-:W0:Y:S02]  /*2ab0*/  MUFU.RCP64H R5, R9 ;  /* 0x0000000900057308 */ /* 0x000e240000001800 */
[----:B0-----:R-:W-:-:S08]  /*2ac0*/  DFMA R14, -R8, R4, 1 ;  /* 0x3ff00000080e742b */ /* 0x001fd00000000104 */
[----:B------:R-:W-:-:S08]  /*2ad0*/  DFMA R14, R14, R14, R14 ;  /* 0x0000000e0e0e722b */ /* 0x000fd0000000000e */
[----:B------:R-:W-:Y:S01]  /*2ae0*/  DFMA R14, R4, R14, R4 ;  /* 0x0000000e040e722b */ /* 0x000fe20000000004 */
[----:B------:R-:W-:Y:S02]  /*2af0*/  IMAD.MOV.U32 R4, RZ, RZ, 0x41ad3b5a ;  /* 0x41ad3b5aff047424 */ /* 0x000fe400078e00ff */
[----:B------:R-:W-:-:S05]  /*2b00*/  IMAD.MOV.U32 R5, RZ, RZ, 0x3ed0f5d2 ;  /* 0x3ed0f5d2ff057424 */ /* 0x000fca00078e00ff */
[----:B------:R-:W-:-:S08]  /*2b10*/  DMUL R50, R20, R14 ;  /* 0x0000000e14327228 */ /* 0x000fd00000000000 */
[----:B------:R-:W-:-:S08]  /*2b20*/  DFMA R50, R20, R14, R50 ;  /* 0x0000000e1432722b */ /* 0x000fd00000000032 */
[----:B------:R-:W-:Y:S02]  /*2b30*/  DMUL R12, R50, R50 ;  /* 0x00000032320c7228 */ /* 0x000fe40000000000 */
[----:B------:R-:W-:-:S06]  /*2b40*/  DADD R8, R20, -R50 ;  /* 0x0000000014087229 */ /* 0x000fcc0000000832 */
[----:B------:R-:W-:Y:S01]  /*2b50*/  DFMA R4, R12, UR4, R4 ;  /* 0x000000040c047c2b */ /* 0x000fe20008000004 */
[----:B------:R-:W-:Y:S01]  /*2b60*/  UMOV UR4, 0x75488a3f ;  /* 0x75488a3f00047882 */ /* 0x000fe20000000000 */
[----:B------:R-:W-:Y:S01]  /*2b70*/  UMOV UR5, 0x3ef3b20a ;  /* 0x3ef3b20a00057882 */ /* 0x000fe20000000000 */
[----:B------:R-:W-:-:S05]  /*2b80*/  DADD R8, R8, R8 ;  /* 0x0000000008087229 */ /* 0x000fca0000000008 */
[----:B------:R-:W-:Y:S01]  /*2b90*/  DFMA R4, R12, R4, UR4 ;  /* 0x000000040c047e2b */ /* 0x000fe20008000004 */
[----:B------:R-:W-:Y:S01]  /*2ba0*/  UMOV UR4, 0xe4faecd5 ;  /* 0xe4faecd500047882 */ /* 0x000fe20000000000 */
[----:B------:R-:W-:Y:S01]  /*2bb0*/  UMOV UR5, 0x3f1745cd ;  /* 0x3f1745cd00057882 */ /* 0x000fe20000000000 */
[-C--:B------:R-:W-:Y:S02]  /*2bc0*/  DFMA R8, R20, -R50.reuse, R8 ;  /* 0x800000321408722b */ /* 0x080fe40000000008 */
[----:B------:R-:W-:-:S03]  /*2bd0*/  DMUL R20, R50, R50 ;  /* 0x0000003232147228 */ /* 0x000fc60000000000 */
[----:B------:R-:W-:Y:S01]  /*2be0*/  DFMA R4, R12, R4, UR4 ;  /* 0x000000040c047e2b */ /* 0x000fe20008000004 */
[----:B------:R-:W-:Y:S01]  /*2bf0*/  UMOV UR4, 0x258a578b ;  /* 0x258a578b00047882 */ /* 0x000fe20000000000 */
[----:B------:R-:W-:Y:S01]  /*2c00*/  UMOV UR5, 0x3f3c71c7 ;  /* 0x3f3c71c700057882 */ /* 0x000fe20000000000 */
[----:B------:R-:W-:-:S05]  /*2c10*/  DMUL R8, R14, R8 ;  /* 0x000000080e087228 */ /* 0x000fca0000000000 */
[----:B------:R-:W-:Y:S01]  /*2c20*/  DFMA R4, R12, R4, UR4 ;  /* 0x000000040c047e2b */ /* 0x000fe20008000004 */
[----:B------:R-:W-:Y:S01]  /*2c30*/  UMOV UR4, 0x9242b910 ;  /* 0x9242b91000047882 */ /* 0x000fe20000000000 */
[----:B------:R-:W-:-:S03]  /*2c40*/  UMOV UR5, 0x3f624924 ;  /* 0x3f62492400057882 */ /* 0x000fc60000000000 */
[----:B------:R-:W-:Y:S01]  /*2c50*/  VIADD R15, R9, 0x100000 ;  /* 0x00100000090f7836 */ /* 0x000fe20000000000 */
[----:B------:R-:W-:Y:S02]  /*2c60*/  MOV R14, R8 ;  /* 0x00000008000e7202 */ /* 0x000fe40000000f00 */
[----:B------:R-:W-:Y:S01]  /*2c70*/  DFMA R4, R12, R4, UR4 ;  /* 0x000000040c047e2b */ /* 0x000fe20008000004 */
[----:B------:R-:W-:Y:S01]  /*2c80*/  UMOV UR4, 0x99999dfb ;  /* 0x99999dfb00047882 */ /* 0x000fe20000000000 */
[----:B------:R-:W-:-:S06]  /*2c90*/  UMOV UR5, 0x3f899999 ;  /* 0x3f89999900057882 */ /* 0x000fcc0000000000 */
[----:B------:R-:W-:Y:S01]  /*2ca0*/  DFMA R4, R12, R4, UR4 ;  /* 0x000000040c047e2b */ /* 0x000fe20008000004 */
[----:B------:R-:W-:Y:S01]  /*2cb0*/  UMOV UR4, 0x55555555 ;  /* 0x5555555500047882 */ /* 0x000fe20000000000 */
[----:B------:R-:W-:-:S06]  /*2cc0*/  UMOV UR5, 0x3fb55555 ;  /* 0x3fb5555500057882 */ /* 0x000fcc0000000000 */
[----:B------:R-:W-:-:S08]  /*2cd0*/  DFMA R48, R12, R4, UR4 ;  /* 0x000000040c307e2b */ /* 0x000fd00008000004 */
[----:B------:R-:W-:Y:S01]  /*2ce0*/  DADD R46, -R48, UR4 ;  /* 0x00000004302e7e29 */ /* 0x000fe20008000100 */
[----:B------:R-:W-:Y:S01]  /*2cf0*/  UMOV UR4, 0xb9e7b0 ;  /* 0x00b9e7b000047882 */ /* 0x000fe20000000000 */
[----:B------:R-:W-:-:S06]  /*2d00*/  UMOV UR5, 0x3c46a4cb ;  /* 0x3c46a4cb00057882 */ /* 0x000fcc0000000000 */
[----:B------:R-:W-:Y:S02]  /*2d10*/  DFMA R46, R12, R4, R46 ;  /* 0x000000040c2e722b */ /* 0x000fe4000000002e */
[C---:B------:R-:W-:Y:S02]  /*2d20*/  DFMA R4, R50.reuse, R50, -R20 ;  /* 0x000000323204722b */ /* 0x040fe40000000814 */
[----:B------:R-:W-:-:S04]  /*2d30*/  DMUL R12, R50, R20 ;  /* 0x00000014320c7228 */ /* 0x000fc80000000000 */
[----:B------:R-:W-:Y:S01]  /*2d40*/  DADD R46, R46, -UR4 ;  /* 0x800000042e2e7e29 */ /* 0x000fe20008000000 */
[----:B------:R-:W-:Y:S01]  /*2d50*/  UMOV UR4, 0x80000000 ;  /* 0x8000000000047882 */ /* 0x000fe20000000000 */
[C---:B------:R-:W-:Y:S01]  /*2d60*/  DFMA R14, R50.reuse, R14, R4 ;  /* 0x0000000e320e722b */ /* 0x040fe20000000004 */
[----:B------:R-:W-:Y:S01]  /*2d70*/  UMOV UR5, 0x43300000 ;  /* 0x4330000000057882 */ /* 0x000fe20000000000 */
[----:B------:R-:W-:-:S08]  /*2d80*/  DFMA R4, R50, R20, -R12 ;  /* 0x000000143204722b */ /* 0x000fd0000000080c */
[----:B------:R-:W-:Y:S02]  /*2d90*/  DFMA R4, R8, R20, R4 ;  /* 0x000000140804722b */ /* 0x000fe40000000004 */
[----:B------:R-:W-:-:S06]  /*2da0*/  DADD R20, R48, R46 ;  /* 0x0000000030147229 */ /* 0x000fcc000000002e */
[----:B------:R-:W-:Y:S02]  /*2db0*/  DFMA R4, R50, R14, R4 ;  /* 0x0000000e3204722b */ /* 0x000fe40000000004 */
[----:B------:R-:W-:-:S08]  /*2dc0*/  DADD R48, R48, -R20 ;  /* 0x0000000030307229 */ /* 0x000fd00000000814 */
[----:B------:R-:W-:Y:S02]  /*2dd0*/  DADD R48, R46, R48 ;  /* 0x000000002e307229 */ /* 0x000fe40000000030 */
[----:B------:R-:W-:-:S08]  /*2de0*/  DMUL R46, R20, R12 ;  /* 0x0000000c142e7228 */ /* 0x000fd00000000000 */
[----:B------:R-:W-:-:S08]  /*2df0*/  DFMA R14, R20, R12, -R46 ;  /* 0x0000000c140e722b */ /* 0x000fd0000000082e */
[----:B------:R-:W-:-:S08]  /*2e00*/  DFMA R4, R20, R4, R14 ;  /* 0x000000041404722b */ /* 0x000fd0000000000e */
[----:B------:R-:W-:-:S08]  /*2e10*/  DFMA R48, R48, R12, R4 ;  /* 0x0000000c3030722b */ /* 0x000fd00000000004 */
[----:B------:R-:W-:-:S08]  /*2e20*/  DADD R4, R46, R48 ;  /* 0x000000002e047229 */ /* 0x000fd00000000030 */
[--C-:B------:R-:W-:Y:S02]  /*2e30*/  DADD R12, R50, R4.reuse ;  /* 0x00000000320c7229 */ /* 0x100fe40000000004 */
[----:B------:R-:W-:-:S06]  /*2e40*/  DADD R46, R46, -R4 ;  /* 0x000000002e2e7229 */ /* 0x000fcc0000000804 */
[----:B------:R-:W-:Y:S02]  /*2e50*/  DADD R50, R50, -R12 ;  /* 0x0000000032327229 */ /* 0x000fe4000000080c */
[----:B------:R-:W-:-:S06]  /*2e60*/  DADD R46, R48, R46 ;  /* 0x00000000302e7229 */ /* 0x000fcc000000002e */
[----:B------:R-:W-:Y:S01]  /*2e70*/  DADD R50, R4, R50 ;  /* 0x0000000004327229 */ /* 0x000fe20000000032 */
[----:B------:R-:W-:Y:S02]  /*2e80*/  SHF.R.U32.HI R4, RZ, 0x14, R3 ;  /* 0x00000014ff047819 */ /* 0x000fe40000011603 */
[----:B------:R-:W-:Y:S01]  /*2e90*/  @!P0 LEA.HI R4, R7, 0xffffffca, RZ, 0xc ;  /* 0xffffffca07048811 */ /* 0x000fe200078f60ff */
[----:B------:R-:W-:-:S04]  /*2ea0*/  IMAD.MOV.U32 R7, RZ, RZ, 0x43300000 ;  /* 0x43300000ff077424 */ /* 0x000fc800078e00ff */
[----:B------:R-:W-:Y:S01]  /*2eb0*/  DADD R46, R46, R50 ;  /* 0x000000002e2e7229 */ /* 0x000fe20000000032 */
[C---:B------:R-:W-:Y:S02]  /*2ec0*/  VIADD R3, R4.reuse, 0xfffffc01 ;  /* 0xfffffc0104037836 */ /* 0x040fe40000000000 */
[----:B------:R-:W-:-:S05]  /*2ed0*/  @P1 VIADD R3, R4, 0xfffffc02 ;  /* 0xfffffc0204031836 */ /* 0x000fca0000000000 */
[----:B------:R-:W-:Y:S01]  /*2ee0*/  DADD R8, R8, R46 ;  /* 0x0000000008087229 */ /* 0x000fe2000000002e */
[----:B------:R-:W-:-:S06]  /*2ef0*/  LOP3.LUT R6, R3, 0x80000000, RZ, 0x3c, !PT ;  /* 0x8000000003067812 */ /* 0x000fcc00078e3cff */
[----:B------:R-:W-:Y:S01]  /*2f00*/  DADD R6, R6, -UR4 ;  /* 0x8000000406067e29 */ /* 0x000fe20008000000 */
[----:B------:R-:W-:Y:S01]  /*2f10*/  UMOV UR4, 0xfefa39ef ;  /* 0xfefa39ef00047882 */ /* 0x000fe20000000000 */
[----:B------:R-:W-:Y:S01]  /*2f20*/  DADD R14, R12, R8 ;  /* 0x000000000c0e7229 */ /* 0x000fe20000000008 */
[----:B------:R-:W-:-:S07]  /*2f30*/  UMOV UR5, 0x3fe62e42 ;  /* 0x3fe62e4200057882 */ /* 0x000fce0000000000 */
[--C-:B------:R-:W-:Y:S02]  /*2f40*/  DFMA R4, R6, UR4, R14.reuse ;  /* 0x0000000406047c2b */ /* 0x100fe4000800000e */
[----:B------:R-:W-:-:S06]  /*2f50*/  DADD R20, R12, -R14 ;  /* 0x000000000c147229 */ /* 0x000fcc000000080e */
[----:B------:R-:W-:Y:S02]  /*2f60*/  DFMA R12, R6, -UR4, R4 ;  /* 0x80000004060c7c2b */ /* 0x000fe40008000004 */
[----:B------:R-:W-:-:S06]  /*2f70*/  DADD R20, R8, R20 ;  /* 0x0000000008147229 */ /* 0x000fcc0000000014 */
[----:B------:R-:W-:Y:S01]  /*2f80*/  DADD R12, -R14, R12 ;  /* 0x000000000e0c7229 */ /* 0x000fe2000000010c */
[----:B------:R-:W-:Y:S01]  /*2f90*/  MOV R14, 0x652b82fe ;  /* 0x652b82fe000e7802 */ /* 0x000fe20000000f00 */
[----:B------:R-:W-:-:S06]  /*2fa0*/  IMAD.MOV.U32 R15, RZ, RZ, 0x3ff71547 ;  /* 0x3ff71547ff0f7424 */ /* 0x000fcc00078e00ff */
[----:B------:R-:W-:-:S08]  /*2fb0*/  DADD R8, R20, -R12 ;  /* 0x0000000014087229 */ /* 0x000fd0000000080c */
[----:B------:R-:W-:-:S08]  /*2fc0*/  DFMA R8, R6, UR6, R8 ;  /* 0x0000000606087c2b */ /* 0x000fd00008000008 */
[----:B------:R-:W-:-:S08]  /*2fd0*/  DADD R6, R4, R8 ;  /* 0x0000000004067229 */ /* 0x000fd00000000008 */
[----:B------:R-:W-:Y:S02]  /*2fe0*/  DADD R12, R4, -R6 ;  /* 0x00000000040c7229 */ /* 0x000fe40000000806 */
[----:B------:R-:W-:-:S06]  /*2ff0*/  DMUL R4, R6, 6 ;  /* 0x4018000006047828 */ /* 0x000fcc0000000000 */
[----:B------:R-:W-:Y:S02]  /*3000*/  DADD R8, R8, R12 ;  /* 0x0000000008087229 */ /* 0x000fe4000000000c */
[----:B------:R-:W-:-:S08]  /*3010*/  DFMA R6, R6, 6, -R4 ;  /* 0x401800000606782b */ /* 0x000fd00000000804 */
[----:B------:R-:W-:-:S08]  /*3020*/  DFMA R8, R8, 6, R6 ;  /* 0x401800000808782b */ /* 0x000fd00000000006 */
[----:B------:R-:W-:-:S08]  /*3030*/  DADD R20, R4, R8 ;  /* 0x0000000004147229 */ /* 0x000fd00000000008 */
[----:B------:R-:W-:Y:S02]  /*3040*/  DFMA R14, R20, R14, 6.75539944105574400000e+15 ;  /* 0x43380000140e742b */ /* 0x000fe4000000000e */
[----:B------:R-:W-:Y:S01]  /*3050*/  FSETP.GEU.AND P0, PT, |R21|, 4.1917929649353027344, PT ;  /* 0x4086232b1500780b */ /* 0x000fe20003f0e200 */
[----:B------:R-:W-:-:S05]  /*3060*/  DADD R4, R4, -R20 ;  /* 0x0000000004047229 */ /* 0x000fca0000000814 */
[----:B------:R-:W-:-:S03]  /*3070*/  DADD R6, R14, -6.75539944105574400000e+15 ;  /* 0xc33800000e067429 */ /* 0x000fc60000000000 */
[----:B------:R-:W-:-:S05]  /*3080*/  DADD R8, R8, R4 ;  /* 0x0000000008087229 */ /* 0x000fca0000000004 */
[----:B------:R-:W-:Y:S01]  /*3090*/  DFMA R12, R6, -UR4, R20 ;  /* 0x80000004060c7c2b */ /* 0x000fe20008000014 */
[----:B------:R-:W-:Y:S01]  /*30a0*/  UMOV UR4, 0x3b39803f ;  /* 0x3b39803f00047882 */ /* 0x000fe20000000000 */
[----:B------:R-:W-:-:S06]  /*30b0*/  UMOV UR5, 0x3c7abc9e ;  /* 0x3c7abc9e00057882 */ /* 0x000fcc0000000000 */
[----:B------:R-:W-:Y:S01]  /*30c0*/  DFMA R12, R6, -UR4, R12 ;  /* 0x80000004060c7c2b */ /* 0x000fe2000800000c */
[----:B------:R-:W-:Y:S01]  /*30d0*/  UMOV UR4, 0x69ce2bdf ;  /* 0x69ce2bdf00047882 */ /* 0x000fe20000000000 */
[----:B------:R-:W-:Y:S01]  /*30e0*/  IMAD.MOV.U32 R6, RZ, RZ, -0x35dec16 ;  /* 0xfca213eaff067424 */ /* 0x000fe200078e00ff */
[----:B------:R-:W-:Y:S01]  /*30f0*/  UMOV UR5, 0x3e5ade15 ;  /* 0x3e5ade1500057882 */ /* 0x000fe20000000000 */
[----:B------:R-:W-:-:S06]  /*3100*/  IMAD.MOV.U32 R7, RZ, RZ, 0x3e928af3 ;  /* 0x3e928af3ff077424 */ /* 0x000fcc00078e00ff */
[----:B------:R-:W-:Y:S01]  /*3110*/  DFMA R6, R12, UR4, R6 ;  /* 0x000000040c067c2b */ /* 0x000fe20008000006 */
[----:B------:R-:W-:Y:S01]  /*3120*/  UMOV UR4, 0x62401315 ;  /* 0x6240131500047882 */ /* 0x000fe20000000000 */
[----:B------:R-:W-:-:S06]  /*3130*/  UMOV UR5, 0x3ec71dee ;  /* 0x3ec71dee00057882 */ /* 0x000fcc0000000000 */
[----:B------:R-:W-:Y:S01]  /*3140*/  DFMA R6, R12, R6, UR4 ;  /* 0x000000040c067e2b */ /* 0x000fe20008000006 */
        /* <DEDUP_REMOVED lines=20> */
[----:B------:R-:W-:-:S08]  /*3290*/  DFMA R6, R12, R6, UR4 ;  /* 0x000000040c067e2b */ /* 0x000fd00008000006 */
[----:B------:R-:W-:-:S08]  /*32a0*/  DFMA R6, R12, R6, 1 ;  /* 0x3ff000000c06742b */ /* 0x000fd00000000006 */
[----:B------:R-:W-:-:S10]  /*32b0*/  DFMA R6, R12, R6, 1 ;  /* 0x3ff000000c06742b */ /* 0x000fd40000000006 */
[----:B------:R-:W-:Y:S01]  /*32c0*/  LEA R13, R14, R7, 0x14 ;  /* 0x000000070e0d7211 */ /* 0x000fe200078ea0ff */
[----:B------:R-:W-:Y:S01]  /*32d0*/  IMAD.MOV.U32 R12, RZ, RZ, R6 ;  /* 0x000000ffff0c7224 */ /* 0x000fe200078e0006 */
[----:B------:R-:W-:Y:S06]  /*32e0*/  @!P0 BRA `(.L_x_78) ;  /* 0x0000000000308947 */ /* 0x000fec0003800000 */
[----:B------:R-:W-:Y:S01]  /*32f0*/  FSETP.GEU.AND P1, PT, |R21|, 4.2275390625, PT ;  /* 0x408748001500780b */ /* 0x000fe20003f2e200 */
[C---:B------:R-:W-:Y:S02]  /*3300*/  DADD R12, R20.reuse, +INF ;  /* 0x7ff00000140c7429 */ /* 0x040fe40000000000 */
[----:B------:R-:W-:-:S08]  /*3310*/  DSETP.GEU.AND P0, PT, R20, RZ, PT ;  /* 0x000000ff1400722a */ /* 0x000fd00003f0e000 */
[----:B------:R-:W-:Y:S02]  /*3320*/  FSEL R12, R12, RZ, P0 ;  /* 0x000000ff0c0c7208 */ /* 0x000fe40000000000 */
[----:B------:R-:W-:Y:S02]  /*3330*/  @!P1 LEA.HI R4, R14, R14, RZ, 0x1 ;  /* 0x0000000e0e049211 */ /* 0x000fe400078f08ff */
[----:B------:R-:W-:Y:S02]  /*3340*/  FSEL R13, R13, RZ, P0 ;  /* 0x000000ff0d0d7208 */ /* 0x000fe40000000000 */
[----:B------:R-:W-:-:S05]  /*3350*/  @!P1 SHF.R.S32.HI R4, RZ, 0x1, R4 ;  /* 0x00000001ff049819 */ /* 0x000fca0000011404 */
[----:B------:R-:W-:Y:S02]  /*3360*/  @!P1 IMAD.IADD R3, R14, 0x1, -R4 ;  /* 0x000000010e039824 */ /* 0x000fe400078e0a04 */
[----:B------:R-:W-:Y:S01]  /*3370*/  @!P1 IMAD R7, R4, 0x100000, R7 ;  /* 0x0010000004079824 */ /* 0x000fe200078e0207 */
[----:B------:R-:W-:Y:S02]  /*3380*/  @!P1 MOV R4, RZ ;  /* 0x000000ff00049202 */ /* 0x000fe40000000f00 */
[----:B------:R-:W-:-:S06]  /*3390*/  @!P1 LEA R5, R3, 0x3ff00000, 0x14 ;  /* 0x3ff0000003059811 */ /* 0x000fcc00078ea0ff */
[----:B------:R-:W-:-:S11]  /*33a0*/  @!P1 DMUL R12, R6, R4 ;  /* 0x00000004060c9228 */ /* 0x000fd60000000000 */
.L_x_78:
[----:B------:R-:W-:Y:S01]  /*33b0*/  DFMA R8, R8, R12, R12 ;  /* 0x0000000c0808722b */ /* 0x000fe2000000000c */
[----:B------:R-:W-:Y:S01]  /*33c0*/  IMAD.MOV.U32 R6, RZ, RZ, R0 ;  /* 0x000000ffff067224 */ /* 0x000fe200078e0000 */
[----:B------:R-:W-:Y:S01]  /*33d0*/  DSETP.NEU.AND P0, PT, |R12|, +INF , PT ;  /* 0x7ff000000c00742a */ /* 0x000fe20003f0d200 */
[----:B------:R-:W-:-:S07]  /*33e0*/  IMAD.MOV.U32 R7, RZ, RZ, 0x0 ;  /* 0x00000000ff077424 */ /* 0x000fce00078e00ff */
[----:B------:R-:W-:Y:S02]  /*33f0*/  FSEL R4, R12, R8, !P0 ;  /* 0x000000080c047208 */ /* 0x000fe40004000000 */
[----:B------:R-:W-:Y:S01]  /*3400*/  FSEL R3, R13, R9, !P0 ;  /* 0x000000090d037208 */ /* 0x000fe20004000000 */
[----:B------:R-:W-:Y:S06]  /*3410*/  RET.REL.NODEC R6 `(_Z15Force_update_1DPdS_S_S_S_S_S_S_S_S_S_S_ddj) ;  /* 0xffffffc806f87950 */ /* 0x000fec0003c3ffff */
.L_x_79:
        /* <DEDUP_REMOVED lines=14> */
.L_x_84:


//--------------------- .nv.global.init           --------------------------
	.section	.nv.global.init,"aw",@progbits
.nv.global.init:
	.type		$str$2,@object
	.size		$str$2,($str - $str$2)
$str$2:
        /*0000*/ 	.byte	0x25, 0x66, 0x0a, 0x00
	.type		$str,@object
	.size		$str,($str$1 - $str)
$str:
        /*0004*/ 	.byte	0x64, 0x20, 0x21, 0x3d, 0x20, 0x30, 0x00
	.type		$str$1,@object
	.size		$str$1,(__unnamed_1 - $str$1)
$str$1:
        /*000b*/ 	.byte	0x2f, 0x74, 0x6d, 0x70, 0x2f, 0x73, 0x61, 0x73, 0x73, 0x5f, 0x63, 0x75, 0x5f, 0x75, 0x5f, 0x39
        /*001b*/ 	.byte	0x7a, 0x78, 0x6b, 0x69, 0x33, 0x2f, 0x6b, 0x2e, 0x63, 0x75, 0x00
	.type		__unnamed_1,@object
	.size		__unnamed_1,(.L_0 - __unnamed_1)
__unnamed_1:
        /*0026*/ 	.byte	0x76, 0x6f, 0x69, 0x64, 0x20, 0x46, 0x6f, 0x72, 0x63, 0x65, 0x5f, 0x75, 0x70, 0x64, 0x61, 0x74
        /* <DEDUP_REMOVED lines=9> */
        /*00c6*/ 	.byte	0x69, 0x67, 0x6e, 0x65, 0x64, 0x20, 0x69, 0x6e, 0x74, 0x29, 0x00
.L_0:


//--------------------- .nv.shared.reserved.0     --------------------------
	.section	.nv.shared.reserved.0,"aw",@nobits
	.weak		__nv_reservedSMEM_offset_0_alias
	.size		__nv_reservedSMEM_offset_0_alias, 0, 64
	.other		__nv_reservedSMEM_offset_0_alias,@"STO_CUDA_RESERVED_SHARED STV_DEFAULT"
__nv_reservedSMEM_offset_0_alias:
	.zero		0
	.zero		64


//--------------------- .nv.constant0._Z5printPdj --------------------------
	.section	.nv.constant0._Z5printPdj,"a",@progbits
	.sectionflags	@""
	.align	4
.nv.constant0._Z5printPdj:
	.zero		908


//--------------------- .nv.constant0._Z13vel_update_1DPdS_S_S_S_S_S_S_S_dS_ --------------------------
	.section	.nv.constant0._Z13vel_update_1DPdS_S_S_S_S_S_S_S_dS_,"a",@progbits
	.sectionflags	@""
	.align	4
.nv.constant0._Z13vel_update_1DPdS_S_S_S_S_S_S_S_dS_:
	.zero		984


//--------------------- .nv.constant0._Z13pos_update_1DPdS_S_S_S_S_S_S_S_S_S_S_S_d --------------------------
	.section	.nv.constant0._Z13pos_update_1DPdS_S_S_S_S_S_S_S_S_S_S_S_d,"a",@progbits
	.sectionflags	@""
	.align	4
.nv.constant0._Z13pos_update_1DPdS_S_S_S_S_S_S_S_S_S_S_S_d:
	.zero		1008


//--------------------- .nv.constant0._Z15Force_update_1DPdS_S_S_S_S_S_S_S_S_S_S_ddj --------------------------
	.section	.nv.constant0._Z15Force_update_1DPdS_S_S_S_S_S_S_S_S_S_S_ddj,"a",@progbits
	.sectionflags	@""
	.align	4
.nv.constant0._Z15Force_update_1DPdS_S_S_S_S_S_S_S_S_S_S_ddj:
	.zero		1012


//--------------------- SYMBOLS --------------------------

	.type		.nv.reservedSmem.offset0,@object
	.size		.nv.reservedSmem.offset0,0x4
	.type		vprintf,@function
	.type		__assertfail,@function
